# CuTe-DSL kernel — source=fa4 family=fa4_fwd_sm90
# config = {"dtype": "Float16", "causal": false, "head_dim": 256, "mma_pv_is_rs": true}


// ===== COMPILED SASS (sm_90) =====

	.headerflags	@"EF_CUDA_TEXMODE_UNIFIED EF_CUDA_64BIT_ADDRESS EF_CUDA_ACCELERATORS EF_CUDA_SM90 EF_CUDA_VIRTUAL_SM(EF_CUDA_SM90)"
	.elftype	@"ET_EXEC"


//--------------------- .nv.info                  --------------------------
	.section	.nv.info,"",@"SHT_CUDA_INFO"
	.align	4


	//----- nvinfo : EIATTR_REGCOUNT
	.align		4
        /*0000*/ 	.byte	0x04, 0x2f
        /*0002*/ 	.short	(.L_1 - .L_0)
	.align		4
.L_0:
        /*0004*/ 	.word	index@(kernel_cutlass_kernel_flash_attncuteflash_fwd_sm90FlashAttentionForwardSm90_object_at__tensor0000o12561211101213_tensor0000o25611101213_tensor0000o25611101213_tensor0000o12561211101213_te_0)
        /*0008*/ 	.word	0x000000a8


	//----- nvinfo : EIATTR_FRAME_SIZE
	.align		4
.L_1:
        /*000c*/ 	.byte	0x04, 0x11
        /*000e*/ 	.short	(.L_3 - .L_2)
	.align		4
.L_2:
        /*0010*/ 	.word	index@(kernel_cutlass_kernel_flash_attncuteflash_fwd_sm90FlashAttentionForwardSm90_object_at__tensor0000o12561211101213_tensor0000o25611101213_tensor0000o25611101213_tensor0000o12561211101213_te_0)
        /*0014*/ 	.word	0x00000030


	//----- nvinfo : EIATTR_MIN_STACK_SIZE
	.align		4
.L_3:
        /*0018*/ 	.byte	0x04, 0x12
        /*001a*/ 	.short	(.L_5 - .L_4)
	.align		4
.L_4:
        /*001c*/ 	.word	index@(kernel_cutlass_kernel_flash_attncuteflash_fwd_sm90FlashAttentionForwardSm90_object_at__tensor0000o12561211101213_tensor0000o25611101213_tensor0000o25611101213_tensor0000o12561211101213_te_0)
        /*0020*/ 	.word	0x00000030
.L_5:


//--------------------- .nv.info.kernel_cutlass_kernel_flash_attncuteflash_fwd_sm90FlashAttentionForwardSm90_object_at__tensor0000o12561211101213_tensor0000o25611101213_tensor0000o25611101213_tensor0000o12561211101213_te_0 --------------------------
	.section	.nv.info.kernel_cutlass_kernel_flash_attncuteflash_fwd_sm90FlashAttentionForwardSm90_object_at__tensor0000o12561211101213_tensor0000o25611101213_tensor0000o25611101213_tensor0000o12561211101213_te_0,"",@"SHT_CUDA_INFO"
	.sectionflags	@""
	.align	4


	//----- nvinfo : EIATTR_CUDA_API_VERSION
	.align		4
        /*0000*/ 	.byte	0x04, 0x37
        /*0002*/ 	.short	(.L_7 - .L_6)
.L_6:
        /*0004*/ 	.word	0x00000081


	//----- nvinfo : EIATTR_KPARAM_INFO
	.align		4
.L_7:
        /*0008*/ 	.byte	0x04, 0x17
        /*000a*/ 	.short	(.L_9 - .L_8)
.L_8:
        /*000c*/ 	.word	0x00000000
        /*0010*/ 	.short	0x000f
        /*0012*/ 	.short	0x0284
        /*0014*/ 	.byte	0x00, 0xf0, 0x31, 0x00


	//----- nvinfo : EIATTR_KPARAM_INFO
	.align		4
.L_9:
        /*0018*/ 	.byte	0x04, 0x17
        /*001a*/ 	.short	(.L_11 - .L_10)
.L_10:
        /*001c*/ 	.word	0x00000000
        /*0020*/ 	.short	0x000e
        /*0022*/ 	.short	0x0280
        /*0024*/ 	.byte	0x00, 0xf0, 0x11, 0x00


	//----- nvinfo : EIATTR_KPARAM_INFO
	.align		4
.L_11:
        /*0028*/ 	.byte	0x04, 0x17
        /*002a*/ 	.short	(.L_13 - .L_12)
.L_12:
        /*002c*/ 	.word	0x00000000
        /*0030*/ 	.short	0x000d
        /*0032*/ 	.short	0x027c
        /*0034*/ 	.byte	0x00, 0xf0, 0x11, 0x00


	//----- nvinfo : EIATTR_KPARAM_INFO
	.align		4
.L_13:
        /*0038*/ 	.byte	0x04, 0x17
        /*003a*/ 	.short	(.L_15 - .L_14)
.L_14:
        /*003c*/ 	.word	0x00000000
        /*0040*/ 	.short	0x000c
        /*0042*/ 	.short	0x0278
        /*0044*/ 	.byte	0x00, 0xf0, 0x11, 0x00


	//----- nvinfo : EIATTR_KPARAM_INFO
	.align		4
.L_15:
        /*0048*/ 	.byte	0x04, 0x17
        /*004a*/ 	.short	(.L_17 - .L_16)
.L_16:
        /*004c*/ 	.word	0x00000000
        /*0050*/ 	.short	0x000b
        /*0052*/ 	.short	0x0275
        /*0054*/ 	.byte	0x00, 0xf0, 0x05, 0x00


	//----- nvinfo : EIATTR_KPARAM_INFO
	.align		4
.L_17:
        /*0058*/ 	.byte	0x04, 0x17
        /*005a*/ 	.short	(.L_19 - .L_18)
.L_18:
        /*005c*/ 	.word	0x00000000
        /*0060*/ 	.short	0x000a
        /*0062*/ 	.short	0x0274
        /*0064*/ 	.byte	0x00, 0xf0, 0x05, 0x00


	//----- nvinfo : EIATTR_KPARAM_INFO
	.align		4
.L_19:
        /*0068*/ 	.byte	0x04, 0x17
        /*006a*/ 	.short	(.L_21 - .L_20)
.L_20:
        /*006c*/ 	.word	0x00000000
        /*0070*/ 	.short	0x0009
        /*0072*/ 	.short	0x0270
        /*0074*/ 	.byte	0x00, 0xf0, 0x11, 0x00


	//----- nvinfo : EIATTR_KPARAM_INFO
	.align		4
.L_21:
        /*0078*/ 	.byte	0x04, 0x17
        /*007a*/ 	.short	(.L_23 - .L_22)
.L_22:
        /*007c*/ 	.word	0x00000000
        /*0080*/ 	.short	0x0008
        /*0082*/ 	.short	0x01f0
        /*0084*/ 	.byte	0x00, 0xf0, 0x01, 0x02


	//----- nvinfo : EIATTR_KPARAM_INFO
	.align		4
.L_23:
        /*0088*/ 	.byte	0x04, 0x17
        /*008a*/ 	.short	(.L_25 - .L_24)
.L_24:
        /*008c*/ 	.word	0x00000000
        /*0090*/ 	.short	0x0007
        /*0092*/ 	.short	0x0170
        /*0094*/ 	.byte	0x00, 0xf0, 0x01, 0x02


	//----- nvinfo : EIATTR_KPARAM_INFO
	.align		4
.L_25:
        /*0098*/ 	.byte	0x04, 0x17
        /*009a*/ 	.short	(.L_27 - .L_26)
.L_26:
        /*009c*/ 	.word	0x00000000
        /*00a0*/ 	.short	0x0006
        /*00a2*/ 	.short	0x00f0
        /*00a4*/ 	.byte	0x00, 0xf0, 0x01, 0x02


	//----- nvinfo : EIATTR_KPARAM_INFO
	.align		4
.L_27:
        /*00a8*/ 	.byte	0x04, 0x17
        /*00aa*/ 	.short	(.L_29 - .L_28)
.L_28:
        /*00ac*/ 	.word	0x00000000
        /*00b0*/ 	.short	0x0005
        /*00b2*/ 	.short	0x0070
        /*00b4*/ 	.byte	0x00, 0xf0, 0x01, 0x02


	//----- nvinfo : EIATTR_KPARAM_INFO
	.align		4
.L_29:
        /*00b8*/ 	.byte	0x04, 0x17
        /*00ba*/ 	.short	(.L_31 - .L_30)
.L_30:
        /*00bc*/ 	.word	0x00000000
        /*00c0*/ 	.short	0x0004
        /*00c2*/ 	.short	0x0030
        /*00c4*/ 	.byte	0x00, 0xf0, 0xc1, 0x00


	//----- nvinfo : EIATTR_KPARAM_INFO
	.align		4
.L_31:
        /*00c8*/ 	.byte	0x04, 0x17
        /*00ca*/ 	.short	(.L_33 - .L_32)
.L_32:
        /*00cc*/ 	.word	0x00000000
        /*00d0*/ 	.short	0x0003
        /*00d2*/ 	.short	0x0024
        /*00d4*/ 	.byte	0x00, 0xf0, 0x31, 0x00


	//----- nvinfo : EIATTR_KPARAM_INFO
	.align		4
.L_33:
        /*00d8*/ 	.byte	0x04, 0x17
        /*00da*/ 	.short	(.L_35 - .L_34)
.L_34:
        /*00dc*/ 	.word	0x00000000
        /*00e0*/ 	.short	0x0002
        /*00e2*/ 	.short	0x0018
        /*00e4*/ 	.byte	0x00, 0xf0, 0x31, 0x00


	//----- nvinfo : EIATTR_KPARAM_INFO
	.align		4
.L_35:
        /*00e8*/ 	.byte	0x04, 0x17
        /*00ea*/ 	.short	(.L_37 - .L_36)
.L_36:
        /*00ec*/ 	.word	0x00000000
        /*00f0*/ 	.short	0x0001
        /*00f2*/ 	.short	0x000c
        /*00f4*/ 	.byte	0x00, 0xf0, 0x31, 0x00


	//----- nvinfo : EIATTR_KPARAM_INFO
	.align		4
.L_37:
        /*00f8*/ 	.byte	0x04, 0x17
        /*00fa*/ 	.short	(.L_39 - .L_38)
.L_38:
        /*00fc*/ 	.word	0x00000000
        /*0100*/ 	.short	0x0000
        /*0102*/ 	.short	0x0000
        /*0104*/ 	.byte	0x00, 0xf0, 0x31, 0x00


	//----- nvinfo : EIATTR_SPARSE_MMA_MASK
	.align		4
.L_39:
        /*0108*/ 	.byte	0x03, 0x50
        /*010a*/ 	.short	0x0000


	//----- nvinfo : EIATTR_MAXREG_COUNT
	.align		4
        /*010c*/ 	.byte	0x03, 0x1b
        /*010e*/ 	.short	0x00a8


	//----- nvinfo : EIATTR_ANNOTATIONS
	.align		4
        /*0110*/ 	.byte	0x04, 0x55
        /*0112*/ 	.short	(.L_41 - .L_40)


	//   ....[0]....
.L_40:
        /*0114*/ 	.word	0x00000001
        /*0118*/ 	.byte	0x10, 0x47, 0x00, 0x00, 0x01, 0x00, 0x00, 0x00, 0x50, 0x47, 0x00, 0x00, 0x01, 0x00, 0x00, 0x00
        /* <DEDUP_REMOVED lines=16> */
        /*0228*/ 	.byte	0x30, 0x81, 0x00, 0x00, 0x01, 0x00, 0x00, 0x00, 0x80, 0x81, 0x00, 0x00


	//----- nvinfo : EIATTR_COOP_GROUP_MASK_REGIDS
	.align		4
.L_41:
        /*0234*/ 	.byte	0x04, 0x29
        /*0236*/ 	.short	(.L_43 - .L_42)


	//   ....[0]....
.L_42:
        /*0238*/ 	.word	0xffffffff


	//   ....[1]....
        /*023c*/ 	.word	0xffffffff


	//   ....[2]....
        /*0240*/ 	.word	0xffffffff


	//   ....[3]....
        /*0244*/ 	.word	0xffffffff


	//   ....[4]....
        /*0248*/ 	.word	0xffffffff


	//   ....[5]....
        /*024c*/ 	.word	0xffffffff


	//   ....[6]....
        /*0250*/ 	.word	0xffffffff


	//   ....[7]....
        /*0254*/ 	.word	0xffffffff


	//   ....[8]....
        /*0258*/ 	.word	0xffffffff


	//   ....[9]....
        /*025c*/ 	.word	0xffffffff


	//   ....[10]....
        /*0260*/ 	.word	0xffffffff


	//   ....[11]....
        /*0264*/ 	.word	0xffffffff


	//   ....[12]....
        /*0268*/ 	.word	0xffffffff


	//   ....[13]....
        /*026c*/ 	.word	0xffffffff


	//   ....[14]....
        /*0270*/ 	.word	0xffffffff


	//   ....[15]....
        /*0274*/ 	.word	0xffffffff


	//   ....[16]....
        /*0278*/ 	.word	0xffffffff


	//----- nvinfo : EIATTR_COOP_GROUP_INSTR_OFFSETS
	.align		4
.L_43:
        /*027c*/ 	.byte	0x04, 0x28
        /*027e*/ 	.short	(.L_45 - .L_44)


	//   ....[0]....
.L_44:
        /*0280*/ 	.word	0x00001e30


	//   ....[1]....
        /*0284*/ 	.word	0x00003210


	//   ....[2]....
        /*0288*/ 	.word	0x00003310


	//   ....[3]....
        /*028c*/ 	.word	0x00003690


	//   ....[4]....
        /*0290*/ 	.word	0x00003850


	//   ....[5]....
        /*0294*/ 	.word	0x00006580


	//   ....[6]....
        /*0298*/ 	.word	0x000065a0


	//   ....[7]....
        /*029c*/ 	.word	0x00006730


	//   ....[8]....
        /*02a0*/ 	.word	0x00006740


	//   ....[9]....
        /*02a4*/ 	.word	0x000081c0


	//   ....[10]....
        /*02a8*/ 	.word	0x000082f0


	//   ....[11]....
        /*02ac*/ 	.word	0x000084f0


	//   ....[12]....
        /*02b0*/ 	.word	0x000086a0


	//   ....[13]....
        /*02b4*/ 	.word	0x00009780


	//   ....[14]....
        /*02b8*/ 	.word	0x000097b0


	//   ....[15]....
        /*02bc*/ 	.word	0x000097e0


	//   ....[16]....
        /*02c0*/ 	.word	0x00009810


	//----- nvinfo : EIATTR_REG_RECONFIG
	.align		4
.L_45:
        /*02c4*/ 	.byte	0x01, 0x54
	.zero		2


	//----- nvinfo : EIATTR_MBARRIER_INSTR_OFFSETS
	.align		4
        /*02c8*/ 	.byte	0x04, 0x39
        /*02ca*/ 	.short	(.L_47 - .L_46)


	//   ....[0]....
.L_46:
        /*02cc*/ 	.word	0x00000320
        /*02d0*/ 	.word	0x000000ff
        /*02d4*/ 	.word	0x00000000
        /*02d8*/ 	.short	0x0100
        /*02da*/ 	.byte	0x08
	.zero		1


	//   ....[1]....
        /*02dc*/ 	.word	0x00000330
        /*02e0*/ 	.word	0x000000ff
        /*02e4*/ 	.word	0x00000008
        /*02e8*/ 	.short	0x0100
        /*02ea*/ 	.byte	0x08
	.zero		1


	//   ....[2]....
        /*02ec*/ 	.word	0x00000340
        /*02f0*/ 	.word	0x000000ff
        /*02f4*/ 	.word	0x00000010
        /*02f8*/ 	.short	0x0100
        /*02fa*/ 	.byte	0x09
	.zero		1


	//   ....[3]....
        /*02fc*/ 	.word	0x00000350
        /*0300*/ 	.word	0x000000ff
        /*0304*/ 	.word	0x00000018
        /*0308*/ 	.short	0x0100
        /*030a*/ 	.byte	0x09
	.zero		1


	//   ....[4]....
        /*030c*/ 	.word	0x00000360
        /*0310*/ 	.word	0x000000ff
        /*0314*/ 	.word	0x00000020
        /*0318*/ 	.short	0x0100
        /*031a*/ 	.byte	0x09
	.zero		1


	//   ....[5]....
        /*031c*/ 	.word	0x00000370
        /*0320*/ 	.word	0x000000ff
        /*0324*/ 	.word	0x00000028
        /*0328*/ 	.short	0x0100
        /*032a*/ 	.byte	0x09
	.zero		1


	//   ....[6]....
        /*032c*/ 	.word	0x00000490
        /*0330*/ 	.word	0x000000ff
        /*0334*/ 	.word	0x00000018
        /*0338*/ 	.short	0x010a
        /*033a*/ 	.byte	0x31
	.zero		1


	//   ....[7]....
        /*033c*/ 	.word	0x000009e0
        /*0340*/ 	.word	0x000000ff
        /*0344*/ 	.word	0x00000008
        /*0348*/ 	.short	0x010a
        /*034a*/ 	.byte	0x31
	.zero		1


	//   ....[8]....
        /*034c*/ 	.word	0x00000ee0
        /*0350*/ 	.word	0x000000ff
        /*0354*/ 	.word	0x00000018
        /*0358*/ 	.short	0x010a
        /*035a*/ 	.byte	0x31
	.zero		1


	//   ....[9]....
        /*035c*/ 	.word	0x00001340
        /*0360*/ 	.word	0x000000ff
        /*0364*/ 	.word	0x00000028
        /*0368*/ 	.short	0x010a
        /*036a*/ 	.byte	0x31
	.zero		1


	//   ....[10]....
        /*036c*/ 	.word	0x000017e0
        /*0370*/ 	.word	0x000000ff
        /*0374*/ 	.word	0x00000028
        /*0378*/ 	.short	0x010a
        /*037a*/ 	.byte	0x31
	.zero		1


	//   ....[11]....
        /*037c*/ 	.word	0x00001c70
        /*0380*/ 	.word	0x000000ff
        /*0384*/ 	.word	0x00000028
        /*0388*/ 	.short	0x010a
        /*038a*/ 	.byte	0x31
	.zero		1


	//   ....[12]....
        /*038c*/ 	.word	0x00001e20
        /*0390*/ 	.word	0x00000000
        /*0394*/ 	.word	0x00000000
        /*0398*/ 	.short	0x010a
        /*039a*/ 	.byte	0x3f
	.zero		1


	//   ....[13]....
        /*039c*/ 	.word	0x00001e90
        /*03a0*/ 	.word	0x00000000
        /*03a4*/ 	.word	0x00000010
        /*03a8*/ 	.short	0x010a
        /*03aa*/ 	.byte	0x3f
	.zero		1


	//   ....[14]....
        /*03ac*/ 	.word	0x00001f80
        /*03b0*/ 	.word	0x00000000
        /*03b4*/ 	.word	0x00000010
        /*03b8*/ 	.short	0x010a
        /*03ba*/ 	.byte	0x3f
	.zero		1


	//   ....[15]....
        /*03bc*/ 	.word	0x00003ea0
        /*03c0*/ 	.word	0x00000000
        /*03c4*/ 	.word	0x00000018
        /*03c8*/ 	.short	0x0101
        /*03ca*/ 	.byte	0x3f
	.zero		1


	//   ....[16]....
        /*03cc*/ 	.word	0x00004ed0
        /*03d0*/ 	.word	0x00000000
        /*03d4*/ 	.word	0x00000010
        /*03d8*/ 	.short	0x010a
        /*03da*/ 	.byte	0x3f
	.zero		1


	//   ....[17]....
        /*03dc*/ 	.word	0x000057e0
        /*03e0*/ 	.word	0x00000000
        /*03e4*/ 	.word	0x00000010
        /*03e8*/ 	.short	0x010a
        /*03ea*/ 	.byte	0x3f
	.zero		1


	//   ....[18]....
        /*03ec*/ 	.word	0x00005e10
        /*03f0*/ 	.word	0x00000000
        /*03f4*/ 	.word	0x00000020
        /*03f8*/ 	.short	0x010a
        /*03fa*/ 	.byte	0x3f
	.zero		1


	//   ....[19]....
        /*03fc*/ 	.word	0x00005e30
        /*0400*/ 	.word	0x00000000
        /*0404*/ 	.word	0x00000020
        /*0408*/ 	.short	0x010a
        /*040a*/ 	.byte	0x3f
	.zero		1


	//   ....[20]....
        /*040c*/ 	.word	0x00006710
        /*0410*/ 	.word	0x00000000
        /*0414*/ 	.word	0x00000018
        /*0418*/ 	.short	0x0101
        /*041a*/ 	.byte	0x3f
	.zero		1


	//   ....[21]....
        /*041c*/ 	.word	0x00006920
        /*0420*/ 	.word	0x00000000
        /*0424*/ 	.word	0x00000028
        /*0428*/ 	.short	0x0101
        /*042a*/ 	.byte	0x3f
	.zero		1


	//   ....[22]....
        /*042c*/ 	.word	0x00007a80
        /*0430*/ 	.word	0x00000000
        /*0434*/ 	.word	0x00000008
        /*0438*/ 	.short	0x0101
        /*043a*/ 	.byte	0x3f
	.zero		1


	//   ....[23]....
        /*043c*/ 	.word	0x00007b00
        /*0440*/ 	.word	0x00000000
        /*0444*/ 	.word	0x00000020
        /*0448*/ 	.short	0x010a
        /*044a*/ 	.byte	0x3f
	.zero		1


	//   ....[24]....
        /*044c*/ 	.word	0x00008050
        /*0450*/ 	.word	0x00000000
        /*0454*/ 	.word	0x00000020
        /*0458*/ 	.short	0x010a
        /*045a*/ 	.byte	0x3f
	.zero		1


	//   ....[25]....
        /*045c*/ 	.word	0x00008a20
        /*0460*/ 	.word	0x00000000
        /*0464*/ 	.word	0x00000028
        /*0468*/ 	.short	0x0101
        /*046a*/ 	.byte	0x3f
	.zero		1


	//   ....[26]....
        /*046c*/ 	.word	0x00009b90
        /*0470*/ 	.word	0x00000005
        /*0474*/ 	.word	0x00000018
        /*0478*/ 	.short	0x010a
        /*047a*/ 	.byte	0x3f
	.zero		1


	//   ....[27]....
        /*047c*/ 	.word	0x00009c10
        /*0480*/ 	.word	0x00000005
        /*0484*/ 	.word	0x00000008
        /*0488*/ 	.short	0x010a
        /*048a*/ 	.byte	0x3f
	.zero		1


	//   ....[28]....
        /*048c*/ 	.word	0x00009c90
        /*0490*/ 	.word	0x00000009
        /*0494*/ 	.word	0x00000018
        /*0498*/ 	.short	0x010a
        /*049a*/ 	.byte	0x3f
	.zero		1


	//   ....[29]....
        /*049c*/ 	.word	0x00009d00
        /*04a0*/ 	.word	0x00000005
        /*04a4*/ 	.word	0x00000028
        /*04a8*/ 	.short	0x010a
        /*04aa*/ 	.byte	0x3f
	.zero		1


	//   ....[30]....
        /*04ac*/ 	.word	0x00009d70
        /*04b0*/ 	.word	0x00000005
        /*04b4*/ 	.word	0x00000028
        /*04b8*/ 	.short	0x010a
        /*04ba*/ 	.byte	0x3f
	.zero		1


	//   ....[31]....
        /*04bc*/ 	.word	0x00009de0
        /*04c0*/ 	.word	0x00000005
        /*04c4*/ 	.word	0x00000028
        /*04c8*/ 	.short	0x010a
        /*04ca*/ 	.byte	0x3f
	.zero		1


	//   ....[32]....
        /*04cc*/ 	.word	0x00009e30
        /*04d0*/ 	.word	0x00000000
        /*04d4*/ 	.word	0x00000000
        /*04d8*/ 	.short	0x010a
        /*04da*/ 	.byte	0x3f
	.zero		1


	//   ....[33]....
        /*04dc*/ 	.word	0x00009e80
        /*04e0*/ 	.word	0x00000000
        /*04e4*/ 	.word	0x00000010
        /*04e8*/ 	.short	0x010a
        /*04ea*/ 	.byte	0x3f
	.zero		1


	//   ....[34]....
        /*04ec*/ 	.word	0x00009ee0
        /*04f0*/ 	.word	0x00000000
        /*04f4*/ 	.word	0x00000010
        /*04f8*/ 	.short	0x010a
        /*04fa*/ 	.byte	0x3f
	.zero		1


	//   ....[35]....
        /*04fc*/ 	.word	0x00009f40
        /*0500*/ 	.word	0x00000000
        /*0504*/ 	.word	0x00000020
        /*0508*/ 	.short	0x010a
        /*050a*/ 	.byte	0x3f
	.zero		1


	//   ....[36]....
        /*050c*/ 	.word	0x00009fa0
        /*0510*/ 	.word	0x00000000
        /*0514*/ 	.word	0x00000020
        /*0518*/ 	.short	0x010a
        /*051a*/ 	.byte	0x3f
	.zero		1


	//----- nvinfo : EIATTR_NUM_MBARRIERS
	.align		4
.L_47:
        /*051c*/ 	.byte	0x03, 0x38
        /*051e*/ 	.short	0x0006


	//----- nvinfo : EIATTR_EXIT_INSTR_OFFSETS
	.align		4
        /*0520*/ 	.byte	0x04, 0x1c
        /*0522*/ 	.short	(.L_49 - .L_48)


	//   ....[0]....
.L_48:
        /*0524*/ 	.word	0x00000400


	//   ....[1]....
        /*0528*/ 	.word	0x00001ca0


	//   ....[2]....
        /*052c*/ 	.word	0x00001cd0


	//   ....[3]....
        /*0530*/ 	.word	0x00009990


	//   ....[4]....
        /*0534*/ 	.word	0x00009b50


	//----- nvinfo : EIATTR_REQNTID
	.align		4
.L_49:
        /*0538*/ 	.byte	0x04, 0x10
        /*053a*/ 	.short	(.L_51 - .L_50)
.L_50:
        /*053c*/ 	.word	0x00000180
        /*0540*/ 	.word	0x00000001
        /*0544*/ 	.word	0x00000001


	//----- nvinfo : EIATTR_CBANK_PARAM_SIZE
	.align		4
.L_51:
        /*0548*/ 	.byte	0x03, 0x19
        /*054a*/ 	.short	0x0290


	//----- nvinfo : EIATTR_PARAM_CBANK
	.align		4
        /*054c*/ 	.byte	0x04, 0x0a
        /*054e*/ 	.short	(.L_53 - .L_52)
	.align		4
.L_52:
        /*0550*/ 	.word	index@(.nv.constant0.kernel_cutlass_kernel_flash_attncuteflash_fwd_sm90FlashAttentionForwardSm90_object_at__tensor0000o12561211101213_tensor0000o25611101213_tensor0000o25611101213_tensor0000o12561211101213_te_0)
        /*0554*/ 	.short	0x0210
        /*0556*/ 	.short	0x0290


	//----- nvinfo : EIATTR_SW_WAR
	.align		4
.L_53:
        /*0558*/ 	.byte	0x04, 0x36
        /*055a*/ 	.short	(.L_55 - .L_54)
.L_54:
        /*055c*/ 	.word	0x00000008
.L_55:


//--------------------- .nv.callgraph             --------------------------
	.section	.nv.callgraph,"",@"SHT_CUDA_CALLGRAPH"
	.align	4
	.sectionentsize	8
	.align		4
        /*0000*/ 	.word	0x00000000
	.align		4
        /*0004*/ 	.word	0xffffffff
	.align		4
        /*0008*/ 	.word	0x00000000
	.align		4
        /*000c*/ 	.word	0xfffffffe
	.align		4
        /*0010*/ 	.word	0x00000000
	.align		4
        /*0014*/ 	.word	0xfffffffd
	.align		4
        /*0018*/ 	.word	0x00000000
	.align		4
        /*001c*/ 	.word	0xfffffffc


//--------------------- .text.kernel_cutlass_kernel_flash_attncuteflash_fwd_sm90FlashAttentionForwardSm90_object_at__tensor0000o12561211101213_tensor0000o25611101213_tensor0000o25611101213_tensor0000o12561211101213_te_0 --------------------------
	.section	.text.kernel_cutlass_kernel_flash_attncuteflash_fwd_sm90FlashAttentionForwardSm90_object_at__tensor0000o12561211101213_tensor0000o25611101213_tensor0000o25611101213_tensor0000o12561211101213_te_0,"ax",@progbits
	.sectionflags	@"SHF_BARRIERS=2"
	.align	128
        .global         kernel_cutlass_kernel_flash_attncuteflash_fwd_sm90FlashAttentionForwardSm90_object_at__tensor0000o12561211101213_tensor0000o25611101213_tensor0000o25611101213_tensor0000o12561211101213_te_0
        .type           kernel_cutlass_kernel_flash_attncuteflash_fwd_sm90FlashAttentionForwardSm90_object_at__tensor0000o12561211101213_tensor0000o25611101213_tensor0000o25611101213_tensor0000o12561211101213_te_0,@function
        .size           kernel_cutlass_kernel_flash_attncuteflash_fwd_sm90FlashAttentionForwardSm90_object_at__tensor0000o12561211101213_tensor0000o25611101213_tensor0000o25611101213_tensor0000o12561211101213_te_0,(.L_x_36 - kernel_cutlass_kernel_flash_attncuteflash_fwd_sm90FlashAttentionForwardSm90_object_at__tensor0000o12561211101213_tensor0000o25611101213_tensor0000o25611101213_tensor0000o12561211101213_te_0)
        .other          kernel_cutlass_kernel_flash_attncuteflash_fwd_sm90FlashAttentionForwardSm90_object_at__tensor0000o12561211101213_tensor0000o25611101213_tensor0000o25611101213_tensor0000o12561211101213_te_0,@"STO_CUDA_ENTRY STV_DEFAULT"
kernel_cutlass_kernel_flash_attncuteflash_fwd_sm90FlashAttentionForwardSm90_object_at__tensor0000o12561211101213_tensor0000o25611101213_tensor0000o25611101213_tensor0000o12561211101213_te_0:
.text.kernel_cutlass_kernel_flash_attncuteflash_fwd_sm90FlashAttentionForwardSm90_object_at__tensor0000o12561211101213_tensor0000o25611101213_tensor0000o25611101213_tensor0000o12561211101213_te_0:
[----:B------:R-:W1:Y:S02]  /*0000*/  LDC R1, c[0x0][0x28] ;  /* 0x00000a00ff017b82 */ /* 0x000e640000000800 */
[----:B-1----:R-:W-:Y:S01]  /*0010*/  VIADD R1, R1, 0xffffffd0 ;  /* 0xffffffd001017836 */ /* 0x002fe20000000000 */
[----:B------:R-:W1:Y:S02]  /*0020*/  S2R R17, SR_TID.X ;  /* 0x0000000000117919 */ /* 0x000e640000002100 */
[----:B-1----:R-:W-:-:S04]  /*0030*/  SHF.R.U32.HI R18, RZ, 0x5, R17 ;  /* 0x00000005ff127819 */ /* 0x002fc80000011611 */
[----:B------:R-:W-:-:S13]  /*0040*/  ISETP.NE.AND P0, PT, R18, RZ, PT ;  /* 0x000000ff1200720c */ /* 0x000fda0003f05270 */
[----:B------:R-:W-:Y:S05]  /*0050*/  @P0 BRA `(.L_x_0) ;  /* 0x0000000000cc0947 */ /* 0x000fea0003800000 */
[----:B------:R-:W1:Y:S01]  /*0060*/  LDC.64 R2, c[0x0][0x198] ;  /* 0x00006600ff027b82 */ /* 0x000e620000000a00 */
[----:B------:R-:W-:Y:S01]  /*0070*/  MOV R0, 0x400 ;  /* 0x0000040000007802 */ /* 0x000fe20000000f00 */
[----:B------:R-:W-:Y:S01]  /*0080*/  UMOV UR4, 0x1 ;  /* 0x0000000100047882 */ /* 0x000fe20000000000 */
[----:B------:R-:W-:Y:S01]  /*0090*/  MOV R6, 0x400 ;  /* 0x0000040000067802 */ /* 0x000fe20000000f00 */
[----:B------:R-:W-:Y:S01]  /*00a0*/  UMOV UR7, 0x8 ;  /* 0x0000000800077882 */ /* 0x000fe20000000000 */
[----:B------:R-:W-:Y:S02]  /*00b0*/  R2UR UR8, R0 ;  /* 0x00000000000872ca */ /* 0x000fe400000e0000 */
[----:B------:R-:W-:Y:S01]  /*00c0*/  R2UR UR9, R6 ;  /* 0x00000000060972ca */ /* 0x000fe200000e0000 */
[----:B------:R-:W2:Y:S01]  /*00d0*/  S2UR UR6, SR_CgaCtaId ;  /* 0x00000000000679c3 */ /* 0x000ea20000008800 */
[----:B------:R-:W-:-:S04]  /*00e0*/  UIADD3 UR12, -UR4, 0x100000, URZ ;  /* 0x00100000040c7890 */ /* 0x000fc8000fffe13f */
[----:B------:R-:W-:Y:S02]  /*00f0*/  USHF.L.U32 UR13, UR12, 0xb, URZ ;  /* 0x0000000b0c0d7899 */ /* 0x000fe4000800063f */
[----:B------:R-:W-:Y:S02]  /*0100*/  USHF.L.U32 UR12, UR12, 0x1, URZ ;  /* 0x000000010c0c7899 */ /* 0x000fe4000800063f */
[----:B------:R-:W-:-:S04]  /*0110*/  UIADD3 UR14, -UR7, 0x100000, URZ ;  /* 0x00100000070e7890 */ /* 0x000fc8000fffe13f */
[----:B------:R-:W-:Y:S02]  /*0120*/  USHF.L.U32 UR15, UR14, 0xb, URZ ;  /* 0x0000000b0e0f7899 */ /* 0x000fe4000800063f */
[----:B------:R-:W-:Y:S02]  /*0130*/  USHF.L.U32 UR14, UR14, 0x1, URZ ;  /* 0x000000010e0e7899 */ /* 0x000fe4000800063f */
[----:B------:R-:W-:-:S04]  /*0140*/  UIADD3 UR4, -UR4, 0x100000, URZ ;  /* 0x0010000004047890 */ /* 0x000fc8000fffe13f */
[----:B------:R-:W-:Y:S02]  /*0150*/  USHF.L.U32 UR5, UR4, 0xb, URZ ;  /* 0x0000000b04057899 */ /* 0x000fe4000800063f */
[----:B------:R-:W-:Y:S01]  /*0160*/  USHF.L.U32 UR4, UR4, 0x1, URZ ;  /* 0x0000000104047899 */ /* 0x000fe2000800063f */
[----:B------:R-:W3:Y:S01]  /*0170*/  S2UR UR10, SR_CgaCtaId ;  /* 0x00000000000a79c3 */ /* 0x000ee20000008800 */
[C---:B-1----:R-:W-:Y:S02]  /*0180*/  IADD3 R0, P0, R2.reuse, 0x70, RZ ;  /* 0x0000007002007810 */ /* 0x042fe40007f1e0ff */
[C---:B------:R-:W-:Y:S02]  /*0190*/  IADD3 R4, P1, R2.reuse, 0xf0, RZ ;  /* 0x000000f002047810 */ /* 0x040fe40007f3e0ff */
[C---:B------:R-:W-:Y:S02]  /*01a0*/  IADD3 R5, P2, R2.reuse, 0x170, RZ ;  /* 0x0000017002057810 */ /* 0x040fe40007f5e0ff */
[----:B------:R-:W-:-:S02]  /*01b0*/  IADD3 R6, P3, R2, 0x1f0, RZ ;  /* 0x000001f002067810 */ /* 0x000fc40007f7e0ff */
[----:B------:R-:W-:Y:S01]  /*01c0*/  R2UR UR16, R0 ;  /* 0x00000000001072ca */ /* 0x000fe200000e0000 */
[--C-:B------:R-:W-:Y:S01]  /*01d0*/  IMAD.X R0, RZ, RZ, R3.reuse, P0 ;  /* 0x000000ffff007224 */ /* 0x100fe200000e0603 */
[----:B------:R-:W-:Y:S01]  /*01e0*/  R2UR UR18, R4 ;  /* 0x00000000041272ca */ /* 0x000fe200000e0000 */
[--C-:B------:R-:W-:Y:S01]  /*01f0*/  IMAD.X R4, RZ, RZ, R3.reuse, P1 ;  /* 0x000000ffff047224 */ /* 0x100fe200008e0603 */
[----:B------:R-:W-:Y:S01]  /*0200*/  R2UR UR20, R5 ;  /* 0x00000000051472ca */ /* 0x000fe200000e0000 */
[--C-:B------:R-:W-:Y:S01]  /*0210*/  IMAD.X R5, RZ, RZ, R3.reuse, P2 ;  /* 0x000000ffff057224 */ /* 0x100fe200010e0603 */
[----:B------:R-:W-:Y:S01]  /*0220*/  R2UR UR17, R0 ;  /* 0x00000000001172ca */ /* 0x000fe200000e0000 */
[----:B------:R-:W-:Y:S01]  /*0230*/  IMAD.X R2, RZ, RZ, R3, P3 ;  /* 0x000000ffff027224 */ /* 0x000fe200018e0603 */
[----:B------:R-:W-:Y:S01]  /*0240*/  R2UR UR19, R4 ;  /* 0x00000000041372ca */ /* 0x000fe200000e0000 */
[----:B--2---:R-:W-:Y:S01]  /*0250*/  ULEA UR8, UR6, UR8, 0x18 ;  /* 0x0000000806087291 */ /* 0x004fe2000f8ec03f */
[----:B------:R-:W-:Y:S01]  /*0260*/  R2UR UR21, R5 ;  /* 0x00000000051572ca */ /* 0x000fe200000e0000 */
[----:B---3--:R-:W-:Y:S01]  /*0270*/  ULEA UR9, UR10, UR9, 0x18 ;  /* 0x000000090a097291 */ /* 0x008fe2000f8ec03f */
[----:B------:R-:W-:-:S02]  /*0280*/  R2UR UR22, R6 ;  /* 0x00000000061672ca */ /* 0x000fc400000e0000 */
[----:B------:R-:W-:Y:S01]  /*0290*/  R2UR UR23, R2 ;  /* 0x00000000021772ca */ /* 0x000fe200000e0000 */
[----:B------:R-:W-:-:S04]  /*02a0*/  UIADD3 UR6, -UR7, 0x100000, URZ ;  /* 0x0010000007067890 */ /* 0x000fc8000fffe13f */
[----:B------:R-:W-:Y:S02]  /*02b0*/  USHF.L.U32 UR7, UR6, 0xb, URZ ;  /* 0x0000000b06077899 */ /* 0x000fe4000800063f */
[----:B------:R-:W-:Y:S01]  /*02c0*/  USHF.L.U32 UR6, UR6, 0x1, URZ ;  /* 0x0000000106067899 */ /* 0x000fe2000800063f */
[----:B------:R1:W-:Y:S01]  /*02d0*/  UTMACCTL.PF [UR16] ;  /* 0x00000000100079b9 */ /* 0x0003e20008040000 */
[----:B------:R1:W-:Y:S01]  /*02e0*/  UTMACCTL.PF [UR18] ;  /* 0x00000000120079b9 */ /* 0x0003e20008040000 */
[----:B------:R1:W-:Y:S03]  /*02f0*/  UTMACCTL.PF [UR20] ;  /* 0x00000000140079b9 */ /* 0x0003e60008040000 */
[----:B------:R1:W-:Y:S01]  /*0300*/  UTMACCTL.PF [UR22] ;  /* 0x00000000160079b9 */ /* 0x0003e20008040000 */
[----:B------:R-:W2:Y:S02]  /*0310*/  FENCE.VIEW.ASYNC.S ;  /* 0x00000000000073c6 */ /* 0x000ea40000000000 */
[----:B--2---:R1:W2:Y:S01]  /*0320*/  SYNCS.EXCH.64 URZ, [UR8], UR12 ;  /* 0x0000000c083f75b2 */ /* 0x0042a20008000100 */
[----:B------:R1:W3:Y:S01]  /*0330*/  SYNCS.EXCH.64 URZ, [UR8+0x8], UR14 ;  /* 0x0000080e083f75b2 */ /* 0x0002e20008000100 */
[----:B------:R1:W4:Y:S01]  /*0340*/  SYNCS.EXCH.64 URZ, [UR9+0x10], UR4 ;  /* 0x00001004093f75b2 */ /* 0x0003220008000100 */
[----:B------:R1:W1:Y:S01]  /*0350*/  SYNCS.EXCH.64 URZ, [UR9+0x18], UR6 ;  /* 0x00001806093f75b2 */ /* 0x0002620008000100 */
[----:B------:R1:W1:Y:S01]  /*0360*/  SYNCS.EXCH.64 URZ, [UR9+0x20], UR4 ;  /* 0x00002004093f75b2 */ /* 0x0002620008000100 */
[----:B------:R1:W1:Y:S01]  /*0370*/  SYNCS.EXCH.64 URZ, [UR9+0x28], UR6 ;  /* 0x00002806093f75b2 */ /* 0x0002620008000100 */
[----:B------:R-:W-:Y:S01]  /*0380*/  NOP ;  /* 0x0000000000007918 */ /* 0x000fe20000000000 */
.L_x_0:
[----:B------:R-:W-:Y:S01]  /*0390*/  ISETP.GT.AND P0, PT, R18, 0x3, PT ;  /* 0x000000031200780c */ /* 0x000fe20003f04270 */
[----:B------:R-:W-:Y:S01]  /*03a0*/  NOP ;  /* 0x0000000000007918 */ /* 0x000fe20000000000 */
[----:B-1234-:R-:W-:Y:S11]  /*03b0*/  BAR.SYNC.DEFER_BLOCKING 0x0 ;  /* 0x0000000000007b1d */ /* 0x01eff60000010000 */
[----:B------:R-:W-:Y:S05]  /*03c0*/  @P0 BRA `(.L_x_1) ;  /* 0x0000001800440947 */ /* 0x000fea0003800000 */
[----:B------:R-:W-:-:S08]  /*03d0*/  NOP ;  /* 0x0000000000007918 */ /* 0x000fd00000000000 */
[----:B------:R-:W1:-:S00]  /*03e0*/  USETMAXREG.DEALLOC.CTAPOOL 0x18 ;  /* 0x00000018000079c8 */ /* 0x000e4000080e0500 */
[----:B-1----:R-:W-:-:S13]  /*03f0*/  LOP3.LUT P0, RZ, R18, 0x3, RZ, 0xc0, !PT ;  /* 0x0000000312ff7812 */ /* 0x002fda000780c0ff */
[----:B------:R-:W-:Y:S05]  /*0400*/  @P0 EXIT ;  /* 0x000000000000094d */ /* 0x000fea0003800000 */
[----:B------:R-:W1:Y:S01]  /*0410*/  S2UR UR4, SR_CgaCtaId ;  /* 0x00000000000479c3 */ /* 0x000e620000008800 */
[----:B------:R-:W-:Y:S02]  /*0420*/  MOV R0, 0x400 ;  /* 0x0000040000007802 */ /* 0x000fe40000000f00 */
[----:B------:R-:W-:Y:S02]  /*0430*/  MOV R9, 0x80000000 ;  /* 0x8000000000097802 */ /* 0x000fe40000000f00 */
[----:B------:R-:W-:-:S03]  /*0440*/  R2UR UR49, R0 ;  /* 0x00000000003172ca */ /* 0x000fc600000e0000 */
[----:B------:R-:W2:Y:S08]  /*0450*/  S2UR UR51, SR_CTAID.X ;  /* 0x00000000003379c3 */ /* 0x000eb00000002500 */
[----:B------:R-:W3:Y:S02]  /*0460*/  S2UR UR36, SR_CTAID.Y ;  /* 0x00000000002479c3 */ /* 0x000ee40000002600 */
[----:B-1----:R-:W-:-:S06]  /*0470*/  ULEA UR49, UR4, UR49, 0x18 ;  /* 0x0000003104317291 */ /* 0x002fcc000f8ec03f */
[----:B------:R-:W1:Y:S03]  /*0480*/  S2UR UR37, SR_CTAID.Z ;  /* 0x00000000002579c3 */ /* 0x000e660000002700 */
[----:B------:R-:W4:Y:S02]  /*0490*/  SYNCS.PHASECHK.TRANS64.TRYWAIT P0, [UR49+0x18], R9 ;  /* 0x00001809ff0075a7 */ /* 0x000f240008000171 */
[----:B-1234-:R-:W-:Y:S05]  /*04a0*/  @!P0 BRA `(.L_x_2) ;  /* 0x0000009400ac8947 */ /* 0x01efea0003800000 */
.L_x_21:
[----:B------:R-:W-:Y:S02]  /*04b0*/  ELECT P0, URZ, PT ;  /* 0x00000000003f782f */ /* 0x000fe40003800000 */
[----:B------:R-:W-:Y:S02]  /*04c0*/  ELECT P1, URZ, PT ;  /* 0x00000000003f782f */ /* 0x000fe40003820000 */
[----:B------:R-:W-:Y:S01]  /*04d0*/  ELECT P2, URZ, PT ;  /* 0x00000000003f782f */ /* 0x000fe20003840000 */
[----:B------:R-:W-:Y:S02]  /*04e0*/  UIADD3 UR24, UR49, 0x20400, URZ ;  /* 0x0002040031187890 */ /* 0x000fe4000fffe03f */
[----:B------:R-:W-:Y:S02]  /*04f0*/  UIADD3 UR25, UR49, 0x10, URZ ;  /* 0x0000001031197890 */ /* 0x000fe4000fffe03f */
[----:B------:R-:W-:Y:S02]  /*0500*/  UIADD3 UR16, UR49, 0x24400, URZ ;  /* 0x0002440031107890 */ /* 0x000fe4000fffe03f */
[----:B------:R-:W-:-:S02]  /*0510*/  UIADD3 UR17, UR49, 0x10, URZ ;  /* 0x0000001031117890 */ /* 0x000fc4000fffe03f */
[----:B-1----:R-:W1:Y:S01]  /*0520*/  @P0 LDC.64 R2, c[0x0][0x198] ;  /* 0x00006600ff020b82 */ /* 0x002e620000000a00 */
[----:B------:R-:W-:Y:S02]  /*0530*/  UIADD3 UR32, UR49, 0x2c400, URZ ;  /* 0x0002c40031207890 */ /* 0x000fe4000fffe03f */
[----:B------:R-:W-:Y:S01]  /*0540*/  UIADD3 UR33, UR49, 0x10, URZ ;  /* 0x0000001031217890 */ /* 0x000fe2000fffe03f */
[----:B------:R-:W-:Y:S01]  /*0550*/  UMOV UR26, URZ ;  /* 0x0000003f001a7c82 */ /* 0x000fe20008000000 */
[----:B------:R-:W-:Y:S01]  /*0560*/  UMOV UR28, UR36 ;  /* 0x00000024001c7c82 */ /* 0x000fe20008000000 */
[----:B------:R-:W-:Y:S02]  /*0570*/  UMOV UR29, UR37 ;  /* 0x00000025001d7c82 */ /* 0x000fe40008000000 */
[----:B------:R-:W2:Y:S01]  /*0580*/  @P1 LDC.64 R6, c[0x0][0x198] ;  /* 0x00006600ff061b82 */ /* 0x000ea20000000a00 */
[----:B------:R-:W-:Y:S01]  /*0590*/  UMOV UR18, 0x40 ;  /* 0x0000004000127882 */ /* 0x000fe20000000000 */
[----:B------:R-:W-:Y:S01]  /*05a0*/  UMOV UR20, UR36 ;  /* 0x0000002400147c82 */ /* 0x000fe20008000000 */
[----:B------:R-:W-:Y:S01]  /*05b0*/  UMOV UR21, UR37 ;  /* 0x0000002500157c82 */ /* 0x000fe20008000000 */
[----:B------:R-:W-:Y:S01]  /*05c0*/  UMOV UR10, 0x80 ;  /* 0x00000080000a7882 */ /* 0x000fe20000000000 */
[----:B------:R-:W-:Y:S01]  /*05d0*/  UMOV UR12, UR36 ;  /* 0x00000024000c7c82 */ /* 0x000fe20008000000 */
[----:B------:R-:W-:Y:S01]  /*05e0*/  UMOV UR13, UR37 ;  /* 0x00000025000d7c82 */ /* 0x000fe20008000000 */
[----:B------:R-:W-:Y:S01]  /*05f0*/  UMOV UR34, 0xc0 ;  /* 0x000000c000227882 */ /* 0x000fe20000000000 */
[----:B------:R-:W3:Y:S01]  /*0600*/  @P2 LDC.64 R4, c[0x0][0x198] ;  /* 0x00006600ff042b82 */ /* 0x000ee20000000a00 */
[----:B-1----:R-:W-:-:S04]  /*0610*/  @P0 IADD3 R0, P3, R2, 0xf0, RZ ;  /* 0x000000f002000810 */ /* 0x002fc80007f7e0ff */
[----:B------:R-:W-:Y:S01]  /*0620*/  @P0 R2UR UR4, R0 ;  /* 0x00000000000402ca */ /* 0x000fe200000e0000 */
[----:B------:R-:W-:Y:S01]  /*0630*/  @P0 IMAD.X R2, RZ, RZ, R3, P3 ;  /* 0x000000ffff020224 */ /* 0x000fe200018e0603 */
[----:B------:R-:W-:-:S04]  /*0640*/  ELECT P3, URZ, PT ;  /* 0x00000000003f782f */ /* 0x000fc80003860000 */
[----:B------:R-:W-:-:S07]  /*0650*/  @P0 R2UR UR5, R2 ;  /* 0x00000000020502ca */ /* 0x000fce00000e0000 */
[----:B------:R-:W-:-:S05]  /*0660*/  IMAD.U32 R2, RZ, RZ, UR4 ;  /* 0x00000004ff027e24 */ /* 0x000fca000f8e00ff */
[----:B------:R-:W-:Y:S01]  /*0670*/  @P0 R2UR UR4, R2 ;  /* 0x00000000020402ca */ /* 0x000fe200000e0000 */
[----:B------:R-:W-:-:S05]  /*0680*/  IMAD.U32 R3, RZ, RZ, UR5 ;  /* 0x00000005ff037e24 */ /* 0x000fca000f8e00ff */
[----:B------:R-:W-:Y:S02]  /*0690*/  @P0 R2UR UR5, R3 ;  /* 0x00000000030502ca */ /* 0x000fe400000e0000 */
[----:B--2---:R-:W-:-:S04]  /*06a0*/  @P1 IADD3 R0, P0, R6, 0xf0, RZ ;  /* 0x000000f006001810 */ /* 0x004fc80007f1e0ff */
[----:B------:R-:W-:Y:S01]  /*06b0*/  @P1 R2UR UR6, R0 ;  /* 0x00000000000612ca */ /* 0x000fe200000e0000 */
[----:B------:R-:W-:Y:S01]  /*06c0*/  @P1 IMAD.X R6, RZ, RZ, R7, P0 ;  /* 0x000000ffff061224 */ /* 0x000fe200000e0607 */
[----:B---3--:R-:W-:Y:S01]  /*06d0*/  @P2 IADD3 R2, P0, R4, 0xf0, RZ ;  /* 0x000000f004022810 */ /* 0x008fe20007f1e0ff */
[----:B------:R-:W1:Y:S03]  /*06e0*/  LDC R7, c[0x0][0x21c] ;  /* 0x00008700ff077b82 */ /* 0x000e660000000800 */
[----:B------:R-:W-:Y:S01]  /*06f0*/  @P2 R2UR UR8, R2 ;  /* 0x00000000020822ca */ /* 0x000fe200000e0000 */
[----:B------:R-:W-:Y:S01]  /*0700*/  @P2 IMAD.X R0, RZ, RZ, R5, P0 ;  /* 0x000000ffff002224 */ /* 0x000fe200000e0605 */
[----:B------:R-:W-:-:S03]  /*0710*/  @P1 R2UR UR7, R6 ;  /* 0x00000000060712ca */ /* 0x000fc600000e0000 */
[----:B------:R-:W2:Y:S01]  /*0720*/  @P3 LDC.64 R4, c[0x0][0x198] ;  /* 0x00006600ff043b82 */ /* 0x000ea20000000a00 */
[----:B------:R-:W-:Y:S02]  /*0730*/  @P2 R2UR UR9, R0 ;  /* 0x00000000000922ca */ /* 0x000fe400000e0000 */
[----:B------:R-:W-:-:S04]  /*0740*/  MOV R2, UR6 ;  /* 0x0000000600027c02 */ /* 0x000fc80008000f00 */
[----:B------:R-:W-:Y:S01]  /*0750*/  @P1 R2UR UR6, R2 ;  /* 0x00000000020612ca */ /* 0x000fe200000e0000 */
[----:B------:R-:W-:Y:S02]  /*0760*/  IMAD.U32 R2, RZ, RZ, UR8 ;  /* 0x00000008ff027e24 */ /* 0x000fe4000f8e00ff */
[----:B------:R-:W-:-:S03]  /*0770*/  IMAD.U32 R3, RZ, RZ, UR7 ;  /* 0x00000007ff037e24 */ /* 0x000fc6000f8e00ff */
[----:B------:R-:W-:Y:S02]  /*0780*/  @P2 R2UR UR14, R2 ;  /* 0x00000000020e22ca */ /* 0x000fe400000e0000 */
[----:B------:R-:W-:Y:S01]  /*0790*/  @P1 R2UR UR7, R3 ;  /* 0x00000000030712ca */ /* 0x000fe200000e0000 */
[----:B-1----:R-:W-:Y:S02]  /*07a0*/  IMAD.MOV R2, RZ, RZ, -R7 ;  /* 0x000000ffff027224 */ /* 0x002fe400078e0a07 */
[----:B------:R-:W-:-:S03]  /*07b0*/  IMAD.U32 R3, RZ, RZ, UR9 ;  /* 0x00000009ff037e24 */ /* 0x000fc6000f8e00ff */
[----:B------:R-:W-:Y:S02]  /*07c0*/  SHF.R.S32.HI R2, RZ, 0x1f, R2 ;  /* 0x0000001fff027819 */ /* 0x000fe40000011402 */
[----:B------:R-:W-:Y:S02]  /*07d0*/  @P2 R2UR UR15, R3 ;  /* 0x00000000030f22ca */ /* 0x000fe400000e0000 */
[----:B--2---:R-:W-:Y:S02]  /*07e0*/  @P3 IADD3 R0, P0, R4, 0xf0, RZ ;  /* 0x000000f004003810 */ /* 0x004fe40007f1e0ff */
[----:B------:R-:W-:Y:S02]  /*07f0*/  LEA.HI R2, R2, -R7, RZ, 0x7 ;  /* 0x8000000702027211 */ /* 0x000fe400078f38ff */
[----:B------:R-:W-:Y:S01]  /*0800*/  @P3 R2UR UR8, R0 ;  /* 0x00000000000832ca */ /* 0x000fe200000e0000 */
[----:B------:R-:W-:Y:S01]  /*0810*/  @P3 IMAD.X R4, RZ, RZ, R5, P0 ;  /* 0x000000ffff043224 */ /* 0x000fe200000e0605 */
[----:B------:R-:W-:-:S02]  /*0820*/  IADD3 R0, R7, -0x1, RZ ;  /* 0xffffffff07007810 */ /* 0x000fc40007ffe0ff */
[----:B------:R-:W-:Y:S02]  /*0830*/  ISETP.GT.AND P0, PT, R7, RZ, PT ;  /* 0x000000ff0700720c */ /* 0x000fe40003f04270 */
[----:B------:R-:W-:Y:S02]  /*0840*/  SHF.R.S32.HI R3, RZ, 0x1f, R0 ;  /* 0x0000001fff037819 */ /* 0x000fe40000011400 */
[----:B------:R-:W-:Y:S02]  /*0850*/  SHF.R.S32.HI R2, RZ, 0x7, R2 ;  /* 0x00000007ff027819 */ /* 0x000fe40000011402 */
[----:B------:R-:W-:Y:S02]  /*0860*/  LEA.HI R0, R3, R0, RZ, 0x7 ;  /* 0x0000000003007211 */ /* 0x000fe400078f38ff */
[----:B------:R-:W-:Y:S01]  /*0870*/  @P3 R2UR UR9, R4 ;  /* 0x00000000040932ca */ /* 0x000fe200000e0000 */
[----:B------:R-:W-:Y:S01]  /*0880*/  IMAD.MOV R2, RZ, RZ, -R2 ;  /* 0x000000ffff027224 */ /* 0x000fe200078e0a02 */
[----:B------:R-:W-:-:S03]  /*0890*/  LEA.HI.SX32 R0, R0, 0x1, 0x19 ;  /* 0x0000000100007811 */ /* 0x000fc600078fcaff */
[----:B------:R-:W-:Y:S01]  /*08a0*/  @!P0 IMAD.MOV.U32 R0, RZ, RZ, R2 ;  /* 0x000000ffff008224 */ /* 0x000fe200078e0002 */
[----:B------:R-:W-:Y:S01]  /*08b0*/  ELECT P0, URZ, PT ;  /* 0x00000000003f782f */ /* 0x000fe20003800000 */
[----:B------:R-:W-:Y:S01]  /*08c0*/  IMAD.U32 R2, RZ, RZ, UR8 ;  /* 0x00000008ff027e24 */ /* 0x000fe2000f8e00ff */
[----:B------:R-:W-:Y:S01]  /*08d0*/  UIADD3 UR8, UR49, 0x28400, URZ ;  /* 0x0002840031087890 */ /* 0x000fe2000fffe03f */
[----:B------:R-:W-:-:S03]  /*08e0*/  IMAD.SHL.U32 R8, R0, 0x80, RZ ;  /* 0x0000008000087824 */ /* 0x000fc600078e00ff */
[----:B------:R-:W-:Y:S01]  /*08f0*/  @P3 R2UR UR22, R2 ;  /* 0x00000000021632ca */ /* 0x000fe200000e0000 */
[----:B------:R-:W-:Y:S01]  /*0900*/  IMAD.U32 R3, RZ, RZ, UR9 ;  /* 0x00000009ff037e24 */ /* 0x000fe2000f8e00ff */
[----:B------:R-:W-:Y:S01]  /*0910*/  R2UR UR27, R8 ;  /* 0x00000000081b72ca */ /* 0x000fe200000e0000 */
[----:B------:R-:W-:-:S03]  /*0920*/  UIADD3 UR9, UR49, 0x10, URZ ;  /* 0x0000001031097890 */ /* 0x000fc6000fffe03f */
[----:B------:R-:W-:Y:S02]  /*0930*/  @P3 R2UR UR23, R3 ;  /* 0x00000000031732ca */ /* 0x000fe400000e0000 */
[----:B------:R-:W-:-:S04]  /*0940*/  @P0 MOV R2, 0x10000 ;  /* 0x0001000000020802 */ /* 0x000fc80000000f00 */
[----:B------:R1:W-:Y:S03]  /*0950*/  @P0 SYNCS.ARRIVE.TRANS64 RZ, [UR49+0x10], R2 ;  /* 0x00001002ffff09a7 */ /* 0x0003e60008000031 */
[----:B------:R-:W-:-:S07]  /*0960*/  UIADD3 UR27, UR27, -0x80, URZ ;  /* 0xffffff801b1b7890 */ /* 0x000fce000fffe03f */
[----:B------:R-:W-:Y:S01]  /*0970*/  UMOV UR19, UR27 ;  /* 0x0000001b00137c82 */ /* 0x000fe20008000000 */
[----:B------:R-:W-:Y:S01]  /*0980*/  UMOV UR11, UR27 ;  /* 0x0000001b000b7c82 */ /* 0x000fe20008000000 */
[----:B------:R1:W-:Y:S01]  /*0990*/  UTMALDG.4D [UR24], [UR4], desc[URZ] ;  /* 0x00003f18040075b4 */ /* 0x0003e20008019000 */
[----:B------:R-:W-:Y:S01]  /*09a0*/  UMOV UR35, UR27 ;  /* 0x0000001b00237c82 */ /* 0x000fe20008000000 */
[----:B------:R1:W-:Y:S01]  /*09b0*/  UTMALDG.4D [UR16], [UR6], desc[URZ] ;  /* 0x00003f10060075b4 */ /* 0x0003e20008019000 */
[----:B------:R1:W-:Y:S01]  /*09c0*/  UTMALDG.4D [UR8], [UR14], desc[URZ] ;  /* 0x00003f080e0075b4 */ /* 0x0003e20008019000 */
[----:B------:R1:W-:Y:S01]  /*09d0*/  UTMALDG.4D [UR32], [UR22], desc[URZ] ;  /* 0x00003f20160075b4 */ /* 0x0003e20008019000 */
[----:B------:R-:W2:Y:S02]  /*09e0*/  SYNCS.PHASECHK.TRANS64.TRYWAIT P0, [UR49+0x8], R9 ;  /* 0x00000809ff0075a7 */ /* 0x000ea40008000171 */
[----:B-12---:R-:W-:Y:S05]  /*09f0*/  @!P0 BRA `(.L_x_3) ;  /* 0x0000009000788947 */ /* 0x006fea0003800000 */
.L_x_22:
[----:B------:R-:W-:Y:S02]  /*0a00*/  ELECT P0, URZ, PT ;  /* 0x00000000003f782f */ /* 0x000fe40003800000 */
[----:B------:R-:W-:Y:S02]  /*0a10*/  ELECT P2, URZ, PT ;  /* 0x00000000003f782f */ /* 0x000fe40003840000 */
[----:B------:R-:W-:Y:S01]  /*0a20*/  ELECT P3, URZ, PT ;  /* 0x00000000003f782f */ /* 0x000fe20003860000 */
[----:B------:R-:W-:Y:S02]  /*0a30*/  USHF.L.U32 UR51, UR51, 0x7, URZ ;  /* 0x0000000733337899 */ /* 0x000fe4000800063f */
[----:B------:R-:W-:Y:S02]  /*0a40*/  UIADD3 UR48, UR49, 0x10400, URZ ;  /* 0x0001040031307890 */ /* 0x000fe4000fffe03f */
[----:B------:R-:W-:Y:S02]  /*0a50*/  UIADD3 UR16, UR49, 0x14400, URZ ;  /* 0x0001440031107890 */ /* 0x000fe4000fffe03f */
[----:B------:R-:W-:-:S02]  /*0a60*/  UIADD3 UR32, UR49, 0x1c400, URZ ;  /* 0x0001c40031207890 */ /* 0x000fc4000fffe03f */
[----:B-1----:R-:W1:Y:S01]  /*0a70*/  @P0 LDC.64 R2, c[0x0][0x198] ;  /* 0x00006600ff020b82 */ /* 0x002e620000000a00 */
[----:B------:R-:W-:Y:S01]  /*0a80*/  UMOV UR50, URZ ;  /* 0x0000003f00327c82 */ /* 0x000fe20008000000 */
[----:B------:R-:W-:Y:S01]  /*0a90*/  UMOV UR52, UR36 ;  /* 0x0000002400347c82 */ /* 0x000fe20008000000 */
[----:B------:R-:W-:Y:S01]  /*0aa0*/  UMOV UR53, UR37 ;  /* 0x0000002500357c82 */ /* 0x000fe20008000000 */
[----:B------:R-:W-:Y:S01]  /*0ab0*/  UMOV UR18, 0x40 ;  /* 0x0000004000127882 */ /* 0x000fe20000000000 */
[----:B------:R-:W-:Y:S01]  /*0ac0*/  UMOV UR20, UR36 ;  /* 0x0000002400147c82 */ /* 0x000fe20008000000 */
[----:B------:R-:W-:Y:S01]  /*0ad0*/  UMOV UR21, UR37 ;  /* 0x0000002500157c82 */ /* 0x000fe20008000000 */
[----:B------:R-:W-:Y:S01]  /*0ae0*/  UMOV UR19, UR51 ;  /* 0x0000003300137c82 */ /* 0x000fe20008000000 */
[----:B------:R-:W-:Y:S01]  /*0af0*/  UMOV UR17, UR49 ;  /* 0x0000003100117c82 */ /* 0x000fe20008000000 */
[----:B------:R-:W-:Y:S01]  /*0b00*/  UMOV UR12, UR36 ;  /* 0x00000024000c7c82 */ /* 0x000fe20008000000 */
[----:B------:R-:W-:Y:S01]  /*0b10*/  UMOV UR13, UR37 ;  /* 0x00000025000d7c82 */ /* 0x000fe20008000000 */
[----:B------:R-:W-:Y:S01]  /*0b20*/  UMOV UR34, 0xc0 ;  /* 0x000000c000227882 */ /* 0x000fe20000000000 */
[----:B------:R-:W-:Y:S01]  /*0b30*/  UMOV UR35, UR51 ;  /* 0x0000003300237c82 */ /* 0x000fe20008000000 */
[----:B------:R-:W-:Y:S01]  /*0b40*/  UMOV UR33, UR49 ;  /* 0x0000003100217c82 */ /* 0x000fe20008000000 */
[----:B-1----:R-:W-:-:S04]  /*0b50*/  @P0 IADD3 R4, P1, R2, 0x70, RZ ;  /* 0x0000007002040810 */ /* 0x002fc80007f3e0ff */
[----:B------:R-:W-:Y:S01]  /*0b60*/  @P0 R2UR UR4, R4 ;  /* 0x00000000040402ca */ /* 0x000fe200000e0000 */
[----:B------:R-:W-:Y:S01]  /*0b70*/  @P0 IMAD.X R2, RZ, RZ, R3, P1 ;  /* 0x000000ffff020224 */ /* 0x000fe200008e0603 */
[----:B------:R-:W-:Y:S01]  /*0b80*/  ELECT P1, URZ, PT ;  /* 0x00000000003f782f */ /* 0x000fe20003820000 */
[----:B------:R-:W1:Y:S03]  /*0b90*/  @P2 LDC.64 R4, c[0x0][0x198] ;  /* 0x00006600ff042b82 */ /* 0x000e660000000a00 */
[----:B------:R-:W-:-:S07]  /*0ba0*/  @P0 R2UR UR5, R2 ;  /* 0x00000000020502ca */ /* 0x000fce00000e0000 */
[----:B------:R-:W-:Y:S02]  /*0bb0*/  IMAD.U32 R2, RZ, RZ, UR4 ;  /* 0x00000004ff027e24 */ /* 0x000fe4000f8e00ff */
[----:B------:R-:W2:Y:S03]  /*0bc0*/  @P1 LDC.64 R6, c[0x0][0x198] ;  /* 0x00006600ff061b82 */ /* 0x000ea60000000a00 */
[----:B------:R-:W-:Y:S01]  /*0bd0*/  @P0 R2UR UR4, R2 ;  /* 0x00000000020402ca */ /* 0x000fe200000e0000 */
[----:B------:R-:W-:-:S05]  /*0be0*/  IMAD.U32 R3, RZ, RZ, UR5 ;  /* 0x00000005ff037e24 */ /* 0x000fca000f8e00ff */
[----:B------:R-:W-:Y:S02]  /*0bf0*/  @P0 R2UR UR5, R3 ;  /* 0x00000000030502ca */ /* 0x000fe400000e0000 */
[----:B------:R-:W3:Y:S01]  /*0c00*/  @P3 LDC.64 R2, c[0x0][0x198] ;  /* 0x00006600ff023b82 */ /* 0x000ee20000000a00 */
[----:B--2---:R-:W-:-:S04]  /*0c10*/  @P1 IADD3 R9, P0, R6, 0x70, RZ ;  /* 0x0000007006091810 */ /* 0x004fc80007f1e0ff */
[----:B------:R-:W-:Y:S01]  /*0c20*/  @P1 R2UR UR6, R9 ;  /* 0x00000000090612ca */ /* 0x000fe200000e0000 */
[----:B------:R-:W-:-:S05]  /*0c30*/  @P1 IMAD.X R6, RZ, RZ, R7, P0 ;  /* 0x000000ffff061224 */ /* 0x000fca00000e0607 */
[----:B------:R-:W-:Y:S02]  /*0c40*/  @P1 R2UR UR7, R6 ;  /* 0x00000000060712ca */ /* 0x000fe400000e0000 */
[----:B-1----:R-:W-:-:S04]  /*0c50*/  @P2 IADD3 R6, P0, R4, 0x70, RZ ;  /* 0x0000007004062810 */ /* 0x002fc80007f1e0ff */
[----:B------:R-:W-:Y:S01]  /*0c60*/  @P2 R2UR UR8, R6 ;  /* 0x00000000060822ca */ /* 0x000fe200000e0000 */
[----:B------:R-:W-:Y:S01]  /*0c70*/  @P2 IMAD.X R4, RZ, RZ, R5, P0 ;  /* 0x000000ffff042224 */ /* 0x000fe200000e0605 */
[----:B---3--:R-:W-:-:S04]  /*0c80*/  @P3 IADD3 R5, P0, R2, 0x70, RZ ;  /* 0x0000007002053810 */ /* 0x008fc80007f1e0ff */
[----:B------:R-:W-:Y:S02]  /*0c90*/  @P3 IADD3.X R2, RZ, R3, RZ, P0, !PT ;  /* 0x00000003ff023210 */ /* 0x000fe400007fe4ff */
[----:B------:R-:W-:Y:S02]  /*0ca0*/  ELECT P0, URZ, PT ;  /* 0x00000000003f782f */ /* 0x000fe40003800000 */
[----:B------:R-:W-:Y:S01]  /*0cb0*/  @P2 R2UR UR9, R4 ;  /* 0x00000000040922ca */ /* 0x000fe200000e0000 */
[----:B------:R-:W-:Y:S01]  /*0cc0*/  IMAD.U32 R3, RZ, RZ, UR7 ;  /* 0x00000007ff037e24 */ /* 0x000fe2000f8e00ff */
[----:B------:R-:W-:Y:S01]  /*0cd0*/  @P3 R2UR UR10, R5 ;  /* 0x00000000050a32ca */ /* 0x000fe200000e0000 */
[----:B------:R-:W-:Y:S01]  /*0ce0*/  IMAD.MOV.U32 R4, RZ, RZ, 0x1 ;  /* 0x00000001ff047424 */ /* 0x000fe200078e00ff */
[----:B------:R-:W-:Y:S01]  /*0cf0*/  @P3 R2UR UR11, R2 ;  /* 0x00000000020b32ca */ /* 0x000fe200000e0000 */
[----:B------:R-:W-:Y:S01]  /*0d00*/  IMAD.U32 R2, RZ, RZ, UR6 ;  /* 0x00000006ff027e24 */ /* 0x000fe2000f8e00ff */
[----:B------:R-:W-:-:S04]  /*0d10*/  @P1 R2UR UR7, R3 ;  /* 0x00000000030712ca */ /* 0x000fc800000e0000 */
[----:B------:R-:W-:Y:S01]  /*0d20*/  @P1 R2UR UR6, R2 ;  /* 0x00000000020612ca */ /* 0x000fe200000e0000 */
[----:B------:R-:W-:Y:S01]  /*0d30*/  IMAD.U32 R2, RZ, RZ, UR8 ;  /* 0x00000008ff027e24 */ /* 0x000fe2000f8e00ff */
[----:B------:R-:W-:Y:S01]  /*0d40*/  UIADD3 UR8, UR49, 0x18400, URZ ;  /* 0x0001840031087890 */ /* 0x000fe2000fffe03f */
[----:B------:R-:W-:Y:S01]  /*0d50*/  IMAD.U32 R3, RZ, RZ, UR9 ;  /* 0x00000009ff037e24 */ /* 0x000fe2000f8e00ff */
[----:B------:R-:W-:Y:S02]  /*0d60*/  UMOV UR9, UR49 ;  /* 0x0000003100097c82 */ /* 0x000fe40008000000 */
[----:B------:R-:W-:Y:S01]  /*0d70*/  @P2 R2UR UR14, R2 ;  /* 0x00000000020e22ca */ /* 0x000fe200000e0000 */
[----:B------:R-:W-:Y:S01]  /*0d80*/  IMAD.U32 R2, RZ, RZ, UR10 ;  /* 0x0000000aff027e24 */ /* 0x000fe2000f8e00ff */
[----:B------:R-:W-:Y:S01]  /*0d90*/  @P2 R2UR UR15, R3 ;  /* 0x00000000030f22ca */ /* 0x000fe200000e0000 */
[----:B------:R-:W-:Y:S01]  /*0da0*/  UMOV UR10, 0x80 ;  /* 0x00000080000a7882 */ /* 0x000fe20000000000 */
[----:B------:R-:W-:Y:S01]  /*0db0*/  MOV R3, UR11 ;  /* 0x0000000b00037c02 */ /* 0x000fe20008000f00 */
[----:B------:R-:W-:Y:S01]  /*0dc0*/  UMOV UR11, UR51 ;  /* 0x00000033000b7c82 */ /* 0x000fe20008000000 */
[----:B------:R-:W-:Y:S01]  /*0dd0*/  @P3 R2UR UR22, R2 ;  /* 0x00000000021632ca */ /* 0x000fe200000e0000 */
[----:B------:R-:W-:Y:S01]  /*0de0*/  @P0 IMAD.MOV.U32 R2, RZ, RZ, 0x10000 ;  /* 0x00010000ff020424 */ /* 0x000fe200078e00ff */
[----:B------:R-:W-:-:S03]  /*0df0*/  @P3 R2UR UR23, R3 ;  /* 0x00000000031732ca */ /* 0x000fc600000e0000 */
[----:B------:R1:W-:Y:S01]  /*0e00*/  @P0 SYNCS.ARRIVE.TRANS64 RZ, [UR49], R2 ;  /* 0x00000002ffff09a7 */ /* 0x0003e20008000031 */
[----:B------:R-:W-:Y:S01]  /*0e10*/  ISETP.GE.AND P0, PT, R0, 0x2, PT ;  /* 0x000000020000780c */ /* 0x000fe20003f06270 */
[----:B------:R1:W-:Y:S01]  /*0e20*/  UTMALDG.4D [UR48], [UR4], desc[URZ] ;  /* 0x00003f30040075b4 */ /* 0x0003e20008019000 */
[----:B------:R1:W-:Y:S01]  /*0e30*/  UTMALDG.4D [UR16], [UR6], desc[URZ] ;  /* 0x00003f10060075b4 */ /* 0x0003e20008019000 */
[----:B------:R1:W-:Y:S06]  /*0e40*/  UTMALDG.4D [UR8], [UR14], desc[URZ] ;  /* 0x00003f080e0075b4 */ /* 0x0003ec0008019000 */
[----:B------:R1:W-:Y:S04]  /*0e50*/  UTMALDG.4D [UR32], [UR22], desc[URZ] ;  /* 0x00003f20160075b4 */ /* 0x0003e80008019000 */
[----:B-1----:R-:W-:Y:S05]  /*0e60*/  @!P0 BRA `(.L_x_4) ;  /* 0x0000000800588947 */ /* 0x002fea0003800000 */
[----:B------:R-:W1:Y:S01]  /*0e70*/  LDC.64 R6, c[0x0][0x198] ;  /* 0x00006600ff067b82 */ /* 0x000e620000000a00 */
[----:B------:R-:W-:Y:S02]  /*0e80*/  VIADD R8, R8, 0xffffff00 ;  /* 0xffffff0008087836 */ /* 0x000fe40000000000 */
[----:B------:R-:W-:Y:S02]  /*0e90*/  IMAD.MOV R0, RZ, RZ, -R0 ;  /* 0x000000ffff007224 */ /* 0x000fe400078e0a00 */
[----:B------:R-:W-:Y:S01]  /*0ea0*/  IMAD.MOV.U32 R5, RZ, RZ, 0x1 ;  /* 0x00000001ff057424 */ /* 0x000fe200078e00ff */
[----:B------:R-:W-:-:S15]  /*0eb0*/  R2UR UR35, R8 ;  /* 0x00000000082372ca */ /* 0x000fde00000e0000 */
.L_x_7:
[----:B------:R-:W-:-:S04]  /*0ec0*/  LOP3.LUT R4, R5, 0x1, RZ, 0x3c, !PT ;  /* 0x0000000105047812 */ /* 0x000fc800078e3cff */
[----:B------:R-:W-:-:S04]  /*0ed0*/  SHF.L.U32 R2, R4, 0x1f, RZ ;  /* 0x0000001f04027819 */ /* 0x000fc800000006ff */
[----:B------:R-:W2:Y:S02]  /*0ee0*/  SYNCS.PHASECHK.TRANS64.TRYWAIT P0, [UR49+0x18], R2 ;  /* 0x00001802ff0075a7 */ /* 0x000ea40008000171 */
[----:B--2---:R-:W-:Y:S05]  /*0ef0*/  @!P0 BRA `(.L_x_5) ;  /* 0x0000008c00588947 */ /* 0x004fea0003800000 */
.L_x_24:
[----:B------:R-:W-:Y:S01]  /*0f00*/  ELECT P0, URZ, PT ;  /* 0x00000000003f782f */ /* 0x000fe20003800000 */
[----:B------:R-:W-:Y:S01]  /*0f10*/  VIADD R0, R0, 0x1 ;  /* 0x0000000100007836 */ /* 0x000fe20000000000 */
[----:B------:R-:W-:Y:S01]  /*0f20*/  ELECT P1, URZ, PT ;  /* 0x00000000003f782f */ /* 0x000fe20003820000 */
[----:B------:R-:W-:Y:S02]  /*0f30*/  UIADD3 UR32, UR49, 0x20400, URZ ;  /* 0x0002040031207890 */ /* 0x000fe4000fffe03f */
[----:B------:R-:W-:Y:S02]  /*0f40*/  UIADD3 UR33, UR49, 0x10, URZ ;  /* 0x0000001031217890 */ /* 0x000fe4000fffe03f */
[----:B------:R-:W-:Y:S02]  /*0f50*/  UIADD3 UR24, UR49, 0x24400, URZ ;  /* 0x0002440031187890 */ /* 0x000fe4000fffe03f */
[----:B------:R-:W-:Y:S02]  /*0f60*/  UIADD3 UR25, UR49, 0x10, URZ ;  /* 0x0000001031197890 */ /* 0x000fe4000fffe03f */
[----:B------:R-:W-:-:S02]  /*0f70*/  UIADD3 UR16, UR49, 0x28400, URZ ;  /* 0x0002840031107890 */ /* 0x000fc4000fffe03f */
[----:B-1----:R-:W-:Y:S01]  /*0f80*/  @P0 IADD3 R2, P2, R6, 0xf0, RZ ;  /* 0x000000f006020810 */ /* 0x002fe20007f5e0ff */
[----:B------:R-:W-:Y:S01]  /*0f90*/  UIADD3 UR17, UR49, 0x10, URZ ;  /* 0x0000001031117890 */ /* 0x000fe2000fffe03f */
[----:B------:R-:W-:Y:S02]  /*0fa0*/  UMOV UR34, URZ ;  /* 0x0000003f00227c82 */ /* 0x000fe40008000000 */
[----:B------:R-:W-:Y:S01]  /*0fb0*/  @P0 R2UR UR4, R2 ;  /* 0x00000000020402ca */ /* 0x000fe200000e0000 */
[--C-:B------:R-:W-:Y:S01]  /*0fc0*/  @P0 IMAD.X R2, RZ, RZ, R7.reuse, P2 ;  /* 0x000000ffff020224 */ /* 0x100fe200010e0607 */
[----:B------:R-:W-:Y:S01]  /*0fd0*/  UMOV UR26, 0x40 ;  /* 0x00000040001a7882 */ /* 0x000fe20000000000 */
[----:B------:R-:W-:Y:S01]  /*0fe0*/  UMOV UR27, UR35 ;  /* 0x00000023001b7c82 */ /* 0x000fe20008000000 */
[----:B------:R-:W-:Y:S01]  /*0ff0*/  UMOV UR28, UR36 ;  /* 0x00000024001c7c82 */ /* 0x000fe20008000000 */
[----:B------:R-:W-:Y:S01]  /*1000*/  UMOV UR29, UR37 ;  /* 0x00000025001d7c82 */ /* 0x000fe20008000000 */
[----:B------:R-:W-:Y:S01]  /*1010*/  @P0 R2UR UR5, R2 ;  /* 0x00000000020502ca */ /* 0x000fe200000e0000 */
[----:B------:R-:W-:Y:S01]  /*1020*/  UMOV UR18, 0x80 ;  /* 0x0000008000127882 */ /* 0x000fe20000000000 */
[----:B------:R-:W-:Y:S01]  /*1030*/  @P1 IADD3 R2, P2, R6, 0xf0, RZ ;  /* 0x000000f006021810 */ /* 0x000fe20007f5e0ff */
[----:B------:R-:W-:Y:S01]  /*1040*/  UMOV UR19, UR35 ;  /* 0x0000002300137c82 */ /* 0x000fe20008000000 */
[----:B------:R-:W-:Y:S01]  /*1050*/  UMOV UR20, UR36 ;  /* 0x0000002400147c82 */ /* 0x000fe20008000000 */
[----:B------:R-:W-:Y:S01]  /*1060*/  UMOV UR21, UR37 ;  /* 0x0000002500157c82 */ /* 0x000fe20008000000 */
[----:B------:R-:W-:Y:S01]  /*1070*/  @P1 R2UR UR6, R2 ;  /* 0x00000000020612ca */ /* 0x000fe200000e0000 */
[----:B------:R-:W-:Y:S01]  /*1080*/  @P1 IMAD.X R2, RZ, RZ, R7, P2 ;  /* 0x000000ffff021224 */ /* 0x000fe200010e0607 */
[----:B------:R-:W-:Y:S01]  /*1090*/  UMOV UR12, UR36 ;  /* 0x00000024000c7c82 */ /* 0x000fe20008000000 */
[----:B------:R-:W-:Y:S01]  /*10a0*/  UMOV UR13, UR37 ;  /* 0x00000025000d7c82 */ /* 0x000fe20008000000 */
[----:B------:R-:W-:-:S02]  /*10b0*/  UIADD3 UR43, UR35, 0x80, URZ ;  /* 0x00000080232b7890 */ /* 0x000fc4000fffe03f */
[----:B------:R-:W-:Y:S01]  /*10c0*/  @P1 R2UR UR7, R2 ;  /* 0x00000000020712ca */ /* 0x000fe200000e0000 */
[----:B------:R-:W-:Y:S02]  /*10d0*/  IMAD.U32 R2, RZ, RZ, UR4 ;  /* 0x00000004ff027e24 */ /* 0x000fe4000f8e00ff */
[----:B--2---:R-:W-:-:S03]  /*10e0*/  IMAD.U32 R3, RZ, RZ, UR5 ;  /* 0x00000005ff037e24 */ /* 0x004fc6000f8e00ff */
[----:B------:R-:W-:Y:S01]  /*10f0*/  @P0 R2UR UR4, R2 ;  /* 0x00000000020402ca */ /* 0x000fe200000e0000 */
[----:B------:R-:W-:Y:S01]  /*1100*/  IMAD.U32 R2, RZ, RZ, UR6 ;  /* 0x00000006ff027e24 */ /* 0x000fe2000f8e00ff */
[----:B------:R-:W-:Y:S02]  /*1110*/  @P0 R2UR UR5, R3 ;  /* 0x00000000030502ca */ /* 0x000fe400000e0000 */
[----:B------:R-:W-:Y:S02]  /*1120*/  ELECT P0, URZ, PT ;  /* 0x00000000003f782f */ /* 0x000fe40003800000 */
[----:B------:R-:W-:Y:S02]  /*1130*/  @P1 R2UR UR6, R2 ;  /* 0x00000000020612ca */ /* 0x000fe400000e0000 */
[----:B------:R-:W-:-:S04]  /*1140*/  MOV R3, UR7 ;  /* 0x0000000700037c02 */ /* 0x000fc80008000f00 */
[----:B------:R-:W-:Y:S02]  /*1150*/  @P1 R2UR UR7, R3 ;  /* 0x00000000030712ca */ /* 0x000fe400000e0000 */
[----:B------:R-:W-:-:S03]  /*1160*/  ELECT P1, URZ, PT ;  /* 0x00000000003f782f */ /* 0x000fc60003820000 */
[----:B------:R-:W-:-:S04]  /*1170*/  @P0 IADD3 R2, P2, R6, 0xf0, RZ ;  /* 0x000000f006020810 */ /* 0x000fc80007f5e0ff */
[----:B------:R-:W-:Y:S01]  /*1180*/  @P0 R2UR UR8, R2 ;  /* 0x00000000020802ca */ /* 0x000fe200000e0000 */
[----:B------:R-:W-:-:S05]  /*1190*/  @P0 IMAD.X R2, RZ, RZ, R7, P2 ;  /* 0x000000ffff020224 */ /* 0x000fca00010e0607 */
[----:B------:R-:W-:Y:S02]  /*11a0*/  @P0 R2UR UR9, R2 ;  /* 0x00000000020902ca */ /* 0x000fe400000e0000 */
[----:B------:R-:W-:-:S04]  /*11b0*/  @P1 IADD3 R2, P2, R6, 0xf0, RZ ;  /* 0x000000f006021810 */ /* 0x000fc80007f5e0ff */
[----:B------:R-:W-:Y:S01]  /*11c0*/  @P1 R2UR UR10, R2 ;  /* 0x00000000020a12ca */ /* 0x000fe200000e0000 */
[----:B------:R-:W-:-:S05]  /*11d0*/  @P1 IMAD.X R2, RZ, RZ, R7, P2 ;  /* 0x000000ffff021224 */ /* 0x000fca00010e0607 */
[----:B------:R-:W-:Y:S01]  /*11e0*/  @P1 R2UR UR11, R2 ;  /* 0x00000000020b12ca */ /* 0x000fe200000e0000 */
[----:B------:R-:W-:Y:S01]  /*11f0*/  IMAD.U32 R2, RZ, RZ, UR8 ;  /* 0x00000008ff027e24 */ /* 0x000fe2000f8e00ff */
[----:B------:R-:W-:Y:S01]  /*1200*/  UIADD3 UR8, UR49, 0x2c400, URZ ;  /* 0x0002c40031087890 */ /* 0x000fe2000fffe03f */
[----:B------:R-:W-:Y:S01]  /*1210*/  IMAD.U32 R3, RZ, RZ, UR9 ;  /* 0x00000009ff037e24 */ /* 0x000fe2000f8e00ff */
[----:B------:R-:W-:Y:S02]  /*1220*/  UIADD3 UR9, UR49, 0x10, URZ ;  /* 0x0000001031097890 */ /* 0x000fe4000fffe03f */
[----:B------:R-:W-:Y:S01]  /*1230*/  @P0 R2UR UR14, R2 ;  /* 0x00000000020e02ca */ /* 0x000fe200000e0000 */
[----:B------:R-:W-:Y:S01]  /*1240*/  IMAD.U32 R2, RZ, RZ, UR10 ;  /* 0x0000000aff027e24 */ /* 0x000fe2000f8e00ff */
[----:B------:R-:W-:Y:S02]  /*1250*/  @P0 R2UR UR15, R3 ;  /* 0x00000000030f02ca */ /* 0x000fe400000e0000 */
[----:B------:R-:W-:Y:S01]  /*1260*/  ELECT P0, URZ, PT ;  /* 0x00000000003f782f */ /* 0x000fe20003800000 */
[----:B------:R-:W-:Y:S01]  /*1270*/  UMOV UR10, 0xc0 ;  /* 0x000000c0000a7882 */ /* 0x000fe20000000000 */
[----:B------:R-:W-:-:S02]  /*1280*/  @P1 R2UR UR22, R2 ;  /* 0x00000000021612ca */ /* 0x000fc400000e0000 */
[----:B------:R-:W-:Y:S01]  /*1290*/  MOV R3, UR11 ;  /* 0x0000000b00037c02 */ /* 0x000fe20008000f00 */
[----:B------:R-:W-:-:S03]  /*12a0*/  UMOV UR11, UR35 ;  /* 0x00000023000b7c82 */ /* 0x000fc60008000000 */
[----:B------:R-:W-:-:S05]  /*12b0*/  @P1 R2UR UR23, R3 ;  /* 0x00000000031712ca */ /* 0x000fca00000e0000 */
[----:B------:R-:W-:-:S04]  /*12c0*/  @P0 IMAD.MOV.U32 R2, RZ, RZ, 0x10000 ;  /* 0x00010000ff020424 */ /* 0x000fc800078e00ff */
[----:B------:R1:W-:Y:S01]  /*12d0*/  @P0 SYNCS.ARRIVE.TRANS64 RZ, [UR49+0x10], R2 ;  /* 0x00001002ffff09a7 */ /* 0x0003e20008000031 */
[----:B------:R2:W-:Y:S01]  /*12e0*/  UTMALDG.4D [UR32], [UR4], desc[URZ] ;  /* 0x00003f20040075b4 */ /* 0x0005e20008019000 */
[----:B------:R-:W-:Y:S01]  /*12f0*/  ISETP.NE.AND P0, PT, R0, -0x1, PT ;  /* 0xffffffff0000780c */ /* 0x000fe20003f05270 */
[----:B-1----:R-:W-:Y:S01]  /*1300*/  IMAD.U32 R2, R5, -0x80000000, RZ ;  /* 0x8000000005027824 */ /* 0x002fe200078e00ff */
[----:B------:R2:W-:Y:S01]  /*1310*/  UTMALDG.4D [UR24], [UR6], desc[URZ] ;  /* 0x00003f18060075b4 */ /* 0x0005e20008019000 */
[----:B------:R2:W-:Y:S01]  /*1320*/  UTMALDG.4D [UR16], [UR14], desc[URZ] ;  /* 0x00003f100e0075b4 */ /* 0x0005e20008019000 */
[----:B------:R2:W-:Y:S01]  /*1330*/  UTMALDG.4D [UR8], [UR22], desc[URZ] ;  /* 0x00003f08160075b4 */ /* 0x0005e20008019000 */
[----:B------:R-:W1:Y:S02]  /*1340*/  SYNCS.PHASECHK.TRANS64.TRYWAIT P1, [UR49+0x28], R2 ;  /* 0x00002802ff0075a7 */ /* 0x000e640008020171 */
[----:B-12---:R-:W-:Y:S06]  /*1350*/  @!P1 BRA `(.L_x_6) ;  /* 0x0000008800609947 */ /* 0x006fec0003800000 */
.L_x_26:
[----:B------:R-:W-:Y:S01]  /*1360*/  ELECT P1, URZ, PT ;  /* 0x00000000003f782f */ /* 0x000fe20003820000 */
[----:B-1----:R-:W-:Y:S01]  /*1370*/  IMAD.MOV.U32 R5, RZ, RZ, R4 ;  /* 0x000000ffff057224 */ /* 0x002fe200078e0004 */
[----:B------:R-:W-:Y:S01]  /*1380*/  ELECT P2, URZ, PT ;  /* 0x00000000003f782f */ /* 0x000fe20003840000 */
[----:B------:R-:W-:Y:S02]  /*1390*/  UIADD3 UR40, UR49, 0x400, URZ ;  /* 0x0000040031287890 */ /* 0x000fe4000fffe03f */
[----:B------:R-:W-:Y:S02]  /*13a0*/  UIADD3 UR41, UR49, 0x20, URZ ;  /* 0x0000002031297890 */ /* 0x000fe4000fffe03f */
[----:B------:R-:W-:Y:S02]  /*13b0*/  UIADD3 UR24, UR49, 0x4400, URZ ;  /* 0x0000440031187890 */ /* 0x000fe4000fffe03f */
[----:B------:R-:W-:Y:S02]  /*13c0*/  UIADD3 UR25, UR49, 0x20, URZ ;  /* 0x0000002031197890 */ /* 0x000fe4000fffe03f */
[----:B------:R-:W-:-:S02]  /*13d0*/  UIADD3 UR16, UR49, 0x8400, URZ ;  /* 0x0000840031107890 */ /* 0x000fc4000fffe03f */
[----:B------:R-:W-:Y:S01]  /*13e0*/  @P1 IADD3 R2, P3, R6, 0x170, RZ ;  /* 0x0000017006021810 */ /* 0x000fe20007f7e0ff */
[----:B------:R-:W-:Y:S01]  /*13f0*/  UIADD3 UR17, UR49, 0x20, URZ ;  /* 0x0000002031117890 */ /* 0x000fe2000fffe03f */
[----:B------:R-:W-:Y:S02]  /*1400*/  UMOV UR42, URZ ;  /* 0x0000003f002a7c82 */ /* 0x000fe40008000000 */
[----:B------:R-:W-:Y:S01]  /*1410*/  @P1 R2UR UR4, R2 ;  /* 0x00000000020412ca */ /* 0x000fe200000e0000 */
[--C-:B------:R-:W-:Y:S01]  /*1420*/  @P1 IMAD.X R2, RZ, RZ, R7.reuse, P3 ;  /* 0x000000ffff021224 */ /* 0x100fe200018e0607 */
[----:B------:R-:W-:Y:S01]  /*1430*/  UMOV UR44, UR36 ;  /* 0x00000024002c7c82 */ /* 0x000fe20008000000 */
[----:B------:R-:W-:Y:S01]  /*1440*/  UMOV UR45, UR37 ;  /* 0x00000025002d7c82 */ /* 0x000fe20008000000 */
[----:B------:R-:W-:Y:S01]  /*1450*/  UMOV UR26, 0x40 ;  /* 0x00000040001a7882 */ /* 0x000fe20000000000 */
[----:B------:R-:W-:Y:S01]  /*1460*/  UMOV UR27, UR43 ;  /* 0x0000002b001b7c82 */ /* 0x000fe20008000000 */
[----:B------:R-:W-:Y:S01]  /*1470*/  @P1 R2UR UR5, R2 ;  /* 0x00000000020512ca */ /* 0x000fe200000e0000 */
[----:B------:R-:W-:Y:S01]  /*1480*/  UMOV UR28, UR36 ;  /* 0x00000024001c7c82 */ /* 0x000fe20008000000 */
[----:B------:R-:W-:Y:S01]  /*1490*/  @P2 IADD3 R2, P3, R6, 0x170, RZ ;  /* 0x0000017006022810 */ /* 0x000fe20007f7e0ff */
[----:B------:R-:W-:Y:S01]  /*14a0*/  UMOV UR29, UR37 ;  /* 0x00000025001d7c82 */ /* 0x000fe20008000000 */
[----:B------:R-:W-:Y:S01]  /*14b0*/  UMOV UR18, 0x80 ;  /* 0x0000008000127882 */ /* 0x000fe20000000000 */
[----:B------:R-:W-:Y:S01]  /*14c0*/  UMOV UR19, UR43 ;  /* 0x0000002b00137c82 */ /* 0x000fe20008000000 */
[----:B------:R-:W-:Y:S01]  /*14d0*/  @P2 R2UR UR6, R2 ;  /* 0x00000000020622ca */ /* 0x000fe200000e0000 */
[----:B------:R-:W-:Y:S01]  /*14e0*/  @P2 IMAD.X R2, RZ, RZ, R7, P3 ;  /* 0x000000ffff022224 */ /* 0x000fe200018e0607 */
[----:B------:R-:W-:Y:S01]  /*14f0*/  UMOV UR20, UR36 ;  /* 0x0000002400147c82 */ /* 0x000fe20008000000 */
[----:B------:R-:W-:Y:S01]  /*1500*/  UMOV UR21, UR37 ;  /* 0x0000002500157c82 */ /* 0x000fe20008000000 */
[----:B------:R-:W-:Y:S01]  /*1510*/  UMOV UR12, UR36 ;  /* 0x00000024000c7c82 */ /* 0x000fe20008000000 */
[----:B------:R-:W-:Y:S01]  /*1520*/  UMOV UR13, UR37 ;  /* 0x00000025000d7c82 */ /* 0x000fe20008000000 */
[----:B------:R-:W-:Y:S01]  /*1530*/  @P2 R2UR UR7, R2 ;  /* 0x00000000020722ca */ /* 0x000fe200000e0000 */
[----:B------:R-:W-:Y:S01]  /*1540*/  IMAD.U32 R3, RZ, RZ, UR5 ;  /* 0x00000005ff037e24 */ /* 0x000fe2000f8e00ff */
[----:B------:R-:W-:-:S04]  /*1550*/  MOV R2, UR4 ;  /* 0x0000000400027c02 */ /* 0x000fc80008000f00 */
[----:B------:R-:W-:Y:S01]  /*1560*/  @P1 R2UR UR4, R2 ;  /* 0x00000000020412ca */ /* 0x000fe200000e0000 */
[----:B------:R-:W-:Y:S01]  /*1570*/  IMAD.U32 R2, RZ, RZ, UR6 ;  /* 0x00000006ff027e24 */ /* 0x000fe2000f8e00ff */
[----:B------:R-:W-:Y:S02]  /*1580*/  @P1 R2UR UR5, R3 ;  /* 0x00000000030512ca */ /* 0x000fe400000e0000 */
[----:B------:R-:W-:Y:S02]  /*1590*/  ELECT P1, URZ, PT ;  /* 0x00000000003f782f */ /* 0x000fe40003820000 */
[----:B------:R-:W-:Y:S01]  /*15a0*/  @P2 R2UR UR6, R2 ;  /* 0x00000000020622ca */ /* 0x000fe200000e0000 */
[----:B------:R-:W-:-:S05]  /*15b0*/  IMAD.U32 R3, RZ, RZ, UR7 ;  /* 0x00000007ff037e24 */ /* 0x000fca000f8e00ff */
        /* <DEDUP_REMOVED lines=11> */
[----:B------:R-:W-:Y:S01]  /*1670*/  MOV R2, UR8 ;  /* 0x0000000800027c02 */ /* 0x000fe20008000f00 */
[----:B------:R-:W-:Y:S02]  /*1680*/  UIADD3 UR8, UR49, 0xc400, URZ ;  /* 0x0000c40031087890 */ /* 0x000fe4000fffe03f */
[----:B------:R-:W-:Y:S01]  /*1690*/  UIADD3 UR9, UR49, 0x20, URZ ;  /* 0x0000002031097890 */ /* 0x000fe2000fffe03f */
[----:B------:R-:W-:Y:S01]  /*16a0*/  @P1 R2UR UR14, R2 ;  /* 0x00000000020e12ca */ /* 0x000fe200000e0000 */
[----:B------:R-:W-:Y:S01]  /*16b0*/  IMAD.U32 R2, RZ, RZ, UR10 ;  /* 0x0000000aff027e24 */ /* 0x000fe2000f8e00ff */
[----:B------:R-:W-:Y:S02]  /*16c0*/  @P1 R2UR UR15, R3 ;  /* 0x00000000030f12ca */ /* 0x000fe400000e0000 */
[----:B------:R-:W-:Y:S01]  /*16d0*/  ELECT P1, URZ, PT ;  /* 0x00000000003f782f */ /* 0x000fe20003820000 */
[----:B------:R-:W-:Y:S01]  /*16e0*/  UMOV UR10, 0xc0 ;  /* 0x000000c0000a7882 */ /* 0x000fe20000000000 */
[----:B------:R-:W-:Y:S01]  /*16f0*/  @P2 R2UR UR22, R2 ;  /* 0x00000000021622ca */ /* 0x000fe200000e0000 */
[----:B------:R-:W-:Y:S01]  /*1700*/  IMAD.U32 R3, RZ, RZ, UR11 ;  /* 0x0000000bff037e24 */ /* 0x000fe2000f8e00ff */
[----:B------:R-:W-:-:S04]  /*1710*/  UMOV UR11, UR43 ;  /* 0x0000002b000b7c82 */ /* 0x000fc80008000000 */
[----:B------:R-:W-:-:S05]  /*1720*/  @P2 R2UR UR23, R3 ;  /* 0x00000000031722ca */ /* 0x000fca00000e0000 */
[----:B------:R-:W-:-:S04]  /*1730*/  @P1 IMAD.MOV.U32 R2, RZ, RZ, 0x10000 ;  /* 0x00010000ff021424 */ /* 0x000fc800078e00ff */
[----:B------:R1:W-:Y:S01]  /*1740*/  @P1 SYNCS.ARRIVE.TRANS64 RZ, [UR49+0x20], R2 ;  /* 0x00002002ffff19a7 */ /* 0x0003e20008000031 */
[----:B------:R2:W-:Y:S01]  /*1750*/  UTMALDG.4D [UR40], [UR4], desc[URZ] ;  /* 0x00003f28040075b4 */ /* 0x0005e20008019000 */
[----:B-1----:R-:W-:Y:S01]  /*1760*/  IMAD.U32 R2, RZ, RZ, UR35 ;  /* 0x00000023ff027e24 */ /* 0x002fe2000f8e00ff */
[----:B------:R2:W-:Y:S04]  /*1770*/  UTMALDG.4D [UR24], [UR6], desc[URZ] ;  /* 0x00003f18060075b4 */ /* 0x0005e80008019000 */
[----:B------:R-:W-:Y:S01]  /*1780*/  IADD3 R2, R2, -0x80, RZ ;  /* 0xffffff8002027810 */ /* 0x000fe20007ffe0ff */
[----:B------:R2:W-:Y:S03]  /*1790*/  UTMALDG.4D [UR16], [UR14], desc[URZ] ;  /* 0x00003f100e0075b4 */ /* 0x0005e60008019000 */
[----:B------:R-:W-:Y:S01]  /*17a0*/  R2UR UR35, R2 ;  /* 0x00000000022372ca */ /* 0x000fe200000e0000 */
[----:B------:R2:W-:Y:S02]  /*17b0*/  UTMALDG.4D [UR8], [UR22], desc[URZ] ;  /* 0x00003f08160075b4 */ /* 0x0005e40008019000 */
[----:B--2---:R-:W-:-:S12]  /*17c0*/  @P0 BRA `(.L_x_7) ;  /* 0xfffffff400bc0947 */ /* 0x004fd8000383ffff */
.L_x_4:
[----:B------:R-:W-:-:S04]  /*17d0*/  IMAD.U32 R2, R4, -0x80000000, RZ ;  /* 0x8000000004027824 */ /* 0x000fc800078e00ff */
[----:B------:R-:W1:Y:S02]  /*17e0*/  SYNCS.PHASECHK.TRANS64.TRYWAIT P0, [UR49+0x28], R2 ;  /* 0x00002802ff0075a7 */ /* 0x000e640008000171 */
[----:B-1----:R-:W-:Y:S05]  /*17f0*/  @!P0 BRA `(.L_x_8) ;  /* 0x0000008400548947 */ /* 0x002fea0003800000 */
.L_x_28:
        /* <DEDUP_REMOVED lines=11> */
[----:B------:R-:W-:Y:S01]  /*18b0*/  UMOV UR35, URZ ;  /* 0x0000003f00237c82 */ /* 0x000fe20008000000 */
[----:B------:R-:W-:Y:S02]  /*18c0*/  UMOV UR26, 0x40 ;  /* 0x00000040001a7882 */ /* 0x000fe40000000000 */
[----:B------:R-:W2:Y:S01]  /*18d0*/  @P2 LDC.64 R8, c[0x0][0x198] ;  /* 0x00006600ff082b82 */ /* 0x000ea20000000a00 */
[----:B------:R-:W-:Y:S01]  /*18e0*/  UMOV UR27, URZ ;  /* 0x0000003f001b7c82 */ /* 0x000fe20008000000 */
[----:B------:R-:W-:Y:S01]  /*18f0*/  UMOV UR28, UR36 ;  /* 0x00000024001c7c82 */ /* 0x000fe20008000000 */
[----:B------:R-:W-:Y:S01]  /*1900*/  UMOV UR29, UR37 ;  /* 0x00000025001d7c82 */ /* 0x000fe20008000000 */
[----:B------:R-:W-:Y:S01]  /*1910*/  UMOV UR18, 0x80 ;  /* 0x0000008000127882 */ /* 0x000fe20000000000 */
[----:B------:R-:W-:Y:S01]  /*1920*/  UMOV UR19, URZ ;  /* 0x0000003f00137c82 */ /* 0x000fe20008000000 */
[----:B------:R-:W-:Y:S01]  /*1930*/  UMOV UR20, UR36 ;  /* 0x0000002400147c82 */ /* 0x000fe20008000000 */
[----:B------:R-:W-:Y:S01]  /*1940*/  UMOV UR21, UR37 ;  /* 0x0000002500157c82 */ /* 0x000fe20008000000 */
[----:B------:R-:W3:Y:S01]  /*1950*/  @P1 LDC.64 R6, c[0x0][0x198] ;  /* 0x00006600ff061b82 */ /* 0x000ee20000000a00 */
[----:B------:R-:W-:Y:S01]  /*1960*/  UMOV UR12, UR36 ;  /* 0x00000024000c7c82 */ /* 0x000fe20008000000 */
[----:B------:R-:W-:Y:S01]  /*1970*/  UMOV UR13, UR37 ;  /* 0x00000025000d7c82 */ /* 0x000fe20008000000 */
        /* <DEDUP_REMOVED lines=9> */
[----:B------:R-:W1:Y:S01]  /*1a10*/  @P0 LDC.64 R2, c[0x0][0x198] ;  /* 0x00006600ff020b82 */ /* 0x000e620000000a00 */
[----:B--2---:R-:W-:-:S04]  /*1a20*/  @P2 IADD3 R0, P3, R8, 0x170, RZ ;  /* 0x0000017008002810 */ /* 0x004fc80007f7e0ff */
[----:B------:R-:W-:Y:S02]  /*1a30*/  @P2 IADD3.X R8, RZ, R9, RZ, P3, !PT ;  /* 0x00000009ff082210 */ /* 0x000fe40001ffe4ff */
[----:B------:R-:W-:Y:S02]  /*1a40*/  @P2 R2UR UR6, R0 ;  /* 0x00000000000622ca */ /* 0x000fe400000e0000 */
[----:B---3--:R-:W-:Y:S02]  /*1a50*/  @P1 IADD3 R0, P3, R6, 0x170, RZ ;  /* 0x0000017006001810 */ /* 0x008fe40007f7e0ff */
[----:B------:R-:W-:Y:S02]  /*1a60*/  @P2 R2UR UR7, R8 ;  /* 0x00000000080722ca */ /* 0x000fe400000e0000 */
[----:B------:R-:W-:Y:S01]  /*1a70*/  @P1 R2UR UR8, R0 ;  /* 0x00000000000812ca */ /* 0x000fe200000e0000 */
[----:B------:R-:W-:-:S05]  /*1a80*/  @P1 IMAD.X R6, RZ, RZ, R7, P3 ;  /* 0x000000ffff061224 */ /* 0x000fca00018e0607 */
[----:B------:R-:W-:Y:S02]  /*1a90*/  @P1 R2UR UR9, R6 ;  /* 0x00000000060912ca */ /* 0x000fe400000e0000 */
[----:B-1----:R-:W-:-:S04]  /*1aa0*/  @P0 IADD3 R2, P3, R2, 0x170, RZ ;  /* 0x0000017002020810 */ /* 0x002fc80007f7e0ff */
[----:B------:R-:W-:Y:S01]  /*1ab0*/  @P0 R2UR UR10, R2 ;  /* 0x00000000020a02ca */ /* 0x000fe200000e0000 */
[----:B------:R-:W-:Y:S01]  /*1ac0*/  @P0 IMAD.X R0, RZ, RZ, R3, P3 ;  /* 0x000000ffff000224 */ /* 0x000fe200018e0603 */
[----:B------:R-:W-:Y:S01]  /*1ad0*/  ELECT P3, URZ, PT ;  /* 0x00000000003f782f */ /* 0x000fe20003860000 */
[----:B------:R-:W-:Y:S02]  /*1ae0*/  IMAD.U32 R3, RZ, RZ, UR7 ;  /* 0x00000007ff037e24 */ /* 0x000fe4000f8e00ff */
[----:B------:R-:W-:Y:S01]  /*1af0*/  IMAD.U32 R2, RZ, RZ, UR6 ;  /* 0x00000006ff027e24 */ /* 0x000fe2000f8e00ff */
[----:B------:R-:W-:Y:S02]  /*1b00*/  @P0 R2UR UR11, R0 ;  /* 0x00000000000b02ca */ /* 0x000fe400000e0000 */
[----:B------:R-:W-:Y:S01]  /*1b10*/  @P2 R2UR UR7, R3 ;  /* 0x00000000030722ca */ /* 0x000fe200000e0000 */
[----:B------:R-:W-:Y:S01]  /*1b20*/  IMAD.U32 R3, RZ, RZ, UR9 ;  /* 0x00000009ff037e24 */ /* 0x000fe2000f8e00ff */
[----:B------:R-:W-:Y:S01]  /*1b30*/  @P2 R2UR UR6, R2 ;  /* 0x00000000020622ca */ /* 0x000fe200000e0000 */
[----:B------:R-:W-:Y:S01]  /*1b40*/  UIADD3 UR9, UR49, 0x20, URZ ;  /* 0x0000002031097890 */ /* 0x000fe2000fffe03f */
[----:B------:R-:W-:Y:S01]  /*1b50*/  MOV R2, UR8 ;  /* 0x0000000800027c02 */ /* 0x000fe20008000f00 */
[----:B------:R-:W-:Y:S01]  /*1b60*/  UIADD3 UR8, UR49, 0xc400, URZ ;  /* 0x0000c40031087890 */ /* 0x000fe2000fffe03f */
[----:B------:R-:W-:Y:S01]  /*1b70*/  @P1 R2UR UR15, R3 ;  /* 0x00000000030f12ca */ /* 0x000fe200000e0000 */
[----:B------:R-:W-:Y:S01]  /*1b80*/  @P3 IMAD.MOV.U32 R0, RZ, RZ, 0x10000 ;  /* 0x00010000ff003424 */ /* 0x000fe200078e00ff */
[----:B------:R-:W-:Y:S01]  /*1b90*/  @P1 R2UR UR14, R2 ;  /* 0x00000000020e12ca */ /* 0x000fe200000e0000 */
[----:B------:R-:W-:Y:S01]  /*1ba0*/  IMAD.U32 R2, RZ, RZ, UR10 ;  /* 0x0000000aff027e24 */ /* 0x000fe2000f8e00ff */
[----:B------:R-:W-:Y:S01]  /*1bb0*/  UMOV UR10, 0xc0 ;  /* 0x000000c0000a7882 */ /* 0x000fe20000000000 */
[----:B------:R-:W-:Y:S01]  /*1bc0*/  IMAD.U32 R3, RZ, RZ, UR11 ;  /* 0x0000000bff037e24 */ /* 0x000fe2000f8e00ff */
[----:B------:R1:W-:Y:S01]  /*1bd0*/  @P3 SYNCS.ARRIVE.TRANS64 RZ, [UR49+0x20], R0 ;  /* 0x00002000ffff39a7 */ /* 0x0003e20008000031 */
[----:B------:R1:W-:Y:S01]  /*1be0*/  UTMALDG.4D [UR32], [UR4], desc[URZ] ;  /* 0x00003f20040075b4 */ /* 0x0003e20008019000 */
[----:B------:R-:W-:Y:S01]  /*1bf0*/  @P0 R2UR UR22, R2 ;  /* 0x00000000021602ca */ /* 0x000fe200000e0000 */
[----:B------:R-:W-:Y:S01]  /*1c00*/  UMOV UR11, URZ ;  /* 0x0000003f000b7c82 */ /* 0x000fe20008000000 */
[----:B------:R-:W-:-:S02]  /*1c10*/  @P0 R2UR UR23, R3 ;  /* 0x00000000031702ca */ /* 0x000fc400000e0000 */
[----:B------:R-:W-:Y:S01]  /*1c20*/  LOP3.LUT R2, R4, 0x1, RZ, 0x3c, !PT ;  /* 0x0000000104027812 */ /* 0x000fe200078e3cff */
[----:B------:R1:W-:Y:S04]  /*1c30*/  UTMALDG.4D [UR24], [UR6], desc[URZ] ;  /* 0x00003f18060075b4 */ /* 0x0003e80008019000 */
[----:B------:R-:W-:Y:S01]  /*1c40*/  IMAD.U32 R2, R2, -0x80000000, RZ ;  /* 0x8000000002027824 */ /* 0x000fe200078e00ff */
[----:B------:R1:W-:Y:S05]  /*1c50*/  UTMALDG.4D [UR16], [UR14], desc[URZ] ;  /* 0x00003f100e0075b4 */ /* 0x0003ea0008019000 */
[----:B------:R1:W-:Y:S01]  /*1c60*/  UTMALDG.4D [UR8], [UR22], desc[URZ] ;  /* 0x00003f08160075b4 */ /* 0x0003e20008019000 */
[----:B------:R-:W2:Y:S02]  /*1c70*/  SYNCS.PHASECHK.TRANS64.TRYWAIT P0, [UR49+0x28], R2 ;  /* 0x00002802ff0075a7 */ /* 0x000ea40008000171 */
[----:B-12---:R-:W-:Y:S05]  /*1c80*/  @!P0 BRA `(.L_x_9) ;  /* 0x00000080004c8947 */ /* 0x006fea0003800000 */
.L_x_30:
[----:B------:R-:W-:-:S13]  /*1c90*/  ELECT P0, URZ, PT ;  /* 0x00000000003f782f */ /* 0x000fda0003800000 */
[----:B------:R-:W-:Y:S05]  /*1ca0*/  @!P0 EXIT ;  /* 0x000000000000894d */ /* 0x000fea0003800000 */
[----:B------:R-:W-:-:S04]  /*1cb0*/  IMAD.MOV.U32 R0, RZ, RZ, 0x10000 ;  /* 0x00010000ff007424 */ /* 0x000fc800078e00ff */
[----:B------:R-:W-:Y:S01]  /*1cc0*/  SYNCS.ARRIVE.TRANS64 RZ, [UR49+0x20], R0 ;  /* 0x00002000ffff79a7 */ /* 0x000fe20008000031 */
[----:B------:R-:W-:Y:S05]  /*1cd0*/  EXIT ;  /* 0x000000000000794d */ /* 0x000fea0003800000 */
.L_x_1:
[----:B------:R-:W-:-:S08]  /*1ce0*/  NOP ;  /* 0x0000000000007918 */ /* 0x000fd00000000000 */
[----:B------:R-:W1:Y:S02]  /*1cf0*/  USETMAXREG.TRY_ALLOC.CTAPOOL UP0, 0xf0 ;  /* 0x000000f0000079c8 */ /* 0x000e640008000600 */
[----:B-1----:R-:W-:-:S13]  /*1d00*/  PLOP3.LUT P0, PT, PT, PT, UP0, 0x80, 0x0 ;  /* 0x000000000000781c */ /* 0x002fda0003f0f008 */
[----:B------:R-:W-:Y:S05]  /*1d10*/  @!P0 BRA `(.L_x_1) ;  /* 0xfffffffc00f08947 */ /* 0x000fea000383ffff */
[----:B------:R-:W-:Y:S01]  /*1d20*/  IADD3 R3, R17, -0x80, RZ ;  /* 0xffffff8011037810 */ /* 0x000fe20007ffe0ff */
[----:B------:R-:W1:Y:S03]  /*1d30*/  S2R R7, SR_CgaCtaId ;  /* 0x0000000000077919 */ /* 0x000e660000008800 */
[----:B------:R-:W-:-:S04]  /*1d40*/  PRMT R0, R3, 0x9910, RZ ;  /* 0x0000991003007816 */ /* 0x000fc800000000ff */
[----:B------:R-:W-:-:S04]  /*1d50*/  SHF.R.S32.HI R0, RZ, 0xf, R0 ;  /* 0x0000000fff007819 */ /* 0x000fc80000011400 */
[----:B------:R-:W-:-:S04]  /*1d60*/  LOP3.LUT R0, R0, 0xffff, RZ, 0xc0, !PT ;  /* 0x0000ffff00007812 */ /* 0x000fc800078ec0ff */
[----:B------:R-:W-:-:S04]  /*1d70*/  LEA.HI R4, R0, R3, RZ, 0x17 ;  /* 0x0000000300047211 */ /* 0x000fc800078fb8ff */
[----:B------:R-:W-:-:S04]  /*1d80*/  PRMT R0, R4, 0x9910, RZ ;  /* 0x0000991004007816 */ /* 0x000fc800000000ff */
[----:B------:R-:W-:-:S04]  /*1d90*/  SHF.R.S32.HI R0, RZ, 0x7, R0 ;  /* 0x00000007ff007819 */ /* 0x000fc80000011400 */
[----:B------:R-:W-:-:S05]  /*1da0*/  PRMT R2, R0, 0x9910, RZ ;  /* 0x0000991000027816 */ /* 0x000fca00000000ff */
[C---:B------:R-:W-:Y:S02]  /*1db0*/  IMAD.SHL.U32 R0, R2.reuse, 0x80, RZ ;  /* 0x0000008002007824 */ /* 0x040fe400078e00ff */
[----:B------:R-:W-:-:S03]  /*1dc0*/  VIADD R5, R2, 0xffffffff ;  /* 0xffffffff02057836 */ /* 0x000fc60000000000 */
[----:B------:R-:W-:Y:S02]  /*1dd0*/  ISETP.NE.AND P0, PT, R3, R0, PT ;  /* 0x000000000300720c */ /* 0x000fe40003f05270 */
[----:B------:R-:W-:Y:S02]  /*1de0*/  MOV R0, 0x400 ;  /* 0x0000040000007802 */ /* 0x000fe40000000f00 */
[----:B------:R-:W-:Y:S02]  /*1df0*/  ISETP.LT.U32.AND P0, PT, R17, 0x80, P0 ;  /* 0x000000801100780c */ /* 0x000fe40000701070 */
[----:B-1----:R-:W-:-:S11]  /*1e00*/  LEA R0, R7, R0, 0x18 ;  /* 0x0000000007007211 */ /* 0x002fd600078ec0ff */
[----:B------:R-:W-:Y:S01]  /*1e10*/  @!P0 IMAD.MOV R5, RZ, RZ, R2 ;  /* 0x000000ffff058224 */ /* 0x000fe200078e0202 */
[----:B------:R-:W1:Y:S05]  /*1e20*/  SYNCS.PHASECHK.TRANS64.TRYWAIT P0, [R0+URZ], RZ ;  /* 0x000000ff000075a7 */ /* 0x000e6a000800017f */
[----:B------:R-:W2:Y:S02]  /*1e30*/  SHFL.IDX PT, R5, R5, RZ, 0x1f ;  /* 0x00001fff05057589 */ /* 0x000ea400000e0000 */
[----:B--2---:R-:W-:-:S05]  /*1e40*/  IMAD.SHL.U32 R6, R5, 0x80, RZ ;  /* 0x0000008005067824 */ /* 0x004fca00078e00ff */
[----:B------:R-:W-:-:S04]  /*1e50*/  SHF.R.S32.HI R7, RZ, 0x7, R6 ;  /* 0x00000007ff077819 */ /* 0x000fc80000011406 */
[----:B------:R-:W-:-:S04]  /*1e60*/  LEA.HI R6, R6, R7, RZ, 0x1 ;  /* 0x0000000706067211 */ /* 0x000fc800078f08ff */
[----:B------:R-:W-:Y:S01]  /*1e70*/  LOP3.LUT R6, R6, 0xfffffffe, RZ, 0xc0, !PT ;  /* 0xfffffffe06067812 */ /* 0x000fe200078ec0ff */
[----:B-1----:R-:W-:Y:S06]  /*1e80*/  @!P0 BRA `(.L_x_10) ;  /* 0x0000007c00e88947 */ /* 0x002fec0003800000 */
.L_x_31:
[----:B------:R-:W2:Y:S01]  /*1e90*/  SYNCS.PHASECHK.TRANS64.TRYWAIT P0, [R0+URZ+0x10], RZ ;  /* 0x000010ff000075a7 */ /* 0x000ea2000800017f */
[----:B------:R-:W-:Y:S01]  /*1ea0*/  IMAD.IADD R14, R7, 0x1, -R6 ;  /* 0x00000001070e7824 */ /* 0x000fe200078e0a06 */
[----:B------:R-:W-:Y:S01]  /*1eb0*/  IADD3 R6, R0, 0x20400, RZ ;  /* 0x0002040000067810 */ /* 0x000fe20007ffe0ff */
[----:B------:R-:W-:Y:S02]  /*1ec0*/  UMOV UR7, 0x40000040 ;  /* 0x4000004000077882 */ /* 0x000fe40000000000 */
[----:B------:R-:W-:Y:S01]  /*1ed0*/  IMAD R5, R14, 0x2000, R0 ;  /* 0x000020000e057824 */ /* 0x000fe200078e0200 */
[----:B------:R-:W-:-:S03]  /*1ee0*/  SHF.R.U32.HI R6, RZ, 0x4, R6 ;  /* 0x00000004ff067819 */ /* 0x000fc60000011606 */
[----:B------:R-:W-:Y:S01]  /*1ef0*/  VIADD R5, R5, 0x10400 ;  /* 0x0001040005057836 */ /* 0x000fe20000000000 */
[----:B------:R-:W-:-:S04]  /*1f00*/  LOP3.LUT R6, R6, 0x3fc0, RZ, 0xc0, !PT ;  /* 0x00003fc006067812 */ /* 0x000fc800078ec0ff */
[----:B------:R-:W-:Y:S02]  /*1f10*/  SHF.R.U32.HI R5, RZ, 0x4, R5 ;  /* 0x00000004ff057819 */ /* 0x000fe40000011605 */
[----:B------:R-:W-:Y:S02]  /*1f20*/  LOP3.LUT R6, R6, 0x10000, RZ, 0xfc, !PT ;  /* 0x0001000006067812 */ /* 0x000fe400078efcff */
[----:B------:R-:W-:Y:S02]  /*1f30*/  LOP3.LUT R5, R5, 0x3fc0, RZ, 0xc0, !PT ;  /* 0x00003fc005057812 */ /* 0x000fe400078ec0ff */
[----:B------:R-:W-:Y:S02]  /*1f40*/  R2UR UR6, R6 ;  /* 0x00000000060672ca */ /* 0x000fe400000e0000 */
[----:B------:R-:W-:-:S04]  /*1f50*/  LOP3.LUT R5, R5, 0x10000, RZ, 0xfc, !PT ;  /* 0x0001000005057812 */ /* 0x000fc800078efcff */
[----:B------:R-:W-:Y:S01]  /*1f60*/  R2UR UR4, R5 ;  /* 0x00000000050472ca */ /* 0x000fe200000e0000 */
[----:B--2---:R-:W-:-:S14]  /*1f70*/  @P0 BRA `(.L_x_11) ;  /* 0x0000000000080947 */ /* 0x004fdc0003800000 */
[----:B------:R-:W2:Y:S02]  /*1f80*/  SYNCS.PHASECHK.TRANS64.TRYWAIT P0, [R0+URZ+0x10], RZ ;  /* 0x000010ff000075a7 */ /* 0x000ea4000800017f */
[----:B--2---:R-:W-:Y:S05]  /*1f90*/  @!P0 BRA `(.L_x_12) ;  /* 0x0000007c00b88947 */ /* 0x004fea0003800000 */
.L_x_11:
[----:B------:R-:W-:Y:S01]  /*1fa0*/  WARPGROUP.ARRIVE ;  /* 0x00000000000079c5 */ /* 0x000fe20000000000 */
[----:B------:R-:W-:Y:S01]  /*1fb0*/  UMOV UR5, 0x40000040 ;  /* 0x4000004000057882 */ /* 0x000fe20000000000 */
[----:B------:R-:W-:Y:S02]  /*1fc0*/  LOP3.LUT R8, R6, 0x2, RZ, 0xfc, !PT ;  /* 0x0000000206087812 */ /* 0x000fe400078efcff */
[----:B------:R-:W-:Y:S02]  /*1fd0*/  CS2R R130, SRZ ;  /* 0x0000000000827805 */ /* 0x000fe4000001ff00 */
[----:B------:R-:W-:Y:S02]  /*1fe0*/  LOP3.LUT R7, R5, 0x2, RZ, 0xfc, !PT ;  /* 0x0000000205077812 */ /* 0x000fe400078efcff */
[----:B------:R-:W-:Y:S01]  /*1ff0*/  CS2R R132, SRZ ;  /* 0x0000000000847805 */ /* 0x000fe2000001ff00 */
[----:B------:R-:W-:Y:S01]  /*2000*/  HGMMA.64x128x16.F32 R24, gdesc[UR4], RZ, !UPT, gsb0 ;  /* 0x01e00000041879f0 */ /* 0x000fe2000c0008ff */
[----:B------:R-:W-:Y:S01]  /*2010*/  R2UR UR6, R8 ;  /* 0x00000000080672ca */ /* 0x000fe200000e0000 */
[----:B------:R-:W-:Y:S01]  /*2020*/  UMOV UR7, 0x40000040 ;  /* 0x4000004000077882 */ /* 0x000fe20000000000 */
[----:B------:R-:W-:Y:S01]  /*2030*/  R2UR UR4, R7 ;  /* 0x00000000070472ca */ /* 0x000fe200000e0000 */
[----:B------:R-:W-:Y:S01]  /*2040*/  UMOV UR5, 0x40000040 ;  /* 0x4000004000057882 */ /* 0x000fe20000000000 */
[----:B------:R-:W-:-:S02]  /*2050*/  LOP3.LUT R8, R6, 0x4, RZ, 0xfc, !PT ;  /* 0x0000000406087812 */ /* 0x000fc400078efcff */
[----:B------:R-:W-:Y:S02]  /*2060*/  CS2R R134, SRZ ;  /* 0x0000000000867805 */ /* 0x000fe4000001ff00 */
[----:B------:R-:W-:Y:S02]  /*2070*/  LOP3.LUT R7, R5, 0x4, RZ, 0xfc, !PT ;  /* 0x0000000405077812 */ /* 0x000fe400078efcff */
[----:B------:R-:W-:Y:S02]  /*2080*/  CS2R R136, SRZ ;  /* 0x0000000000887805 */ /* 0x000fe4000001ff00 */
[----:B------:R-:W-:Y:S02]  /*2090*/  LOP3.LUT R4, R4, 0xff80, RZ, 0xc0, !PT ;  /* 0x0000ff8004047812 */ /* 0x000fe400078ec0ff */
[----:B------:R-:W-:Y:S02]  /*20a0*/  CS2R R138, SRZ ;  /* 0x00000000008a7805 */ /* 0x000fe4000001ff00 */
[----:B------:R-:W-:-:S02]  /*20b0*/  CS2R R140, SRZ ;  /* 0x00000000008c7805 */ /* 0x000fc4000001ff00 */
[----:B------:R-:W-:Y:S02]  /*20c0*/  CS2R R142, SRZ ;  /* 0x00000000008e7805 */ /* 0x000fe4000001ff00 */
[----:B------:R-:W-:Y:S01]  /*20d0*/  CS2R R144, SRZ ;  /* 0x0000000000907805 */ /* 0x000fe2000001ff00 */
[----:B------:R-:W-:Y:S01]  /*20e0*/  IMAD.MOV R4, RZ, RZ, -R4 ;  /* 0x000000ffff047224 */ /* 0x000fe200078e0a04 */
[----:B------:R-:W-:Y:S02]  /*20f0*/  CS2R R146, SRZ ;  /* 0x0000000000927805 */ /* 0x000fe4000001ff00 */
[----:B------:R-:W-:Y:S02]  /*2100*/  CS2R R148, SRZ ;  /* 0x0000000000947805 */ /* 0x000fe4000001ff00 */
[----:B------:R-:W-:Y:S02]  /*2110*/  CS2R R150, SRZ ;  /* 0x0000000000967805 */ /* 0x000fe4000001ff00 */
[----:B------:R-:W-:Y:S01]  /*2120*/  PRMT R4, R4, 0x7710, RZ ;  /* 0x0000771004047816 */ /* 0x000fe200000000ff */
[----:B------:R-:W-:-:S02]  /*2130*/  WARPGROUP.DEPBAR.LE gsb0, 0x0 ;  /* 0x00008000000079c5 */ /* 0x000fc40000010000 */
[----:B------:R-:W-:-:S06]  /*2140*/  WARPGROUP.ARRIVE ;  /* 0x00000000000079c5 */ /* 0x000fcc0000000000 */
[----:B------:R-:W-:Y:S01]  /*2150*/  HGMMA.64x128x16.F32 R24, gdesc[UR4], R24, gsb0 ;  /* 0x01e00000041879f0 */ /* 0x000fe20008000818 */
[----:B------:R-:W-:Y:S01]  /*2160*/  R2UR UR6, R8 ;  /* 0x00000000080672ca */ /* 0x000fe200000e0000 */
[----:B------:R-:W-:Y:S01]  /*2170*/  UMOV UR7, 0x40000040 ;  /* 0x4000004000077882 */ /* 0x000fe20000000000 */
[----:B------:R-:W-:Y:S01]  /*2180*/  R2UR UR4, R7 ;  /* 0x00000000070472ca */ /* 0x000fe200000e0000 */
[----:B------:R-:W-:Y:S01]  /*2190*/  UMOV UR5, 0x40000040 ;  /* 0x4000004000057882 */ /* 0x000fe20000000000 */
[----:B------:R-:W-:Y:S02]  /*21a0*/  LOP3.LUT R8, R6, 0x6, RZ, 0xfc, !PT ;  /* 0x0000000606087812 */ /* 0x000fe400078efcff */
[----:B------:R-:W-:Y:S01]  /*21b0*/  LOP3.LUT R7, R5, 0x6, RZ, 0xfc, !PT ;  /* 0x0000000605077812 */ /* 0x000fe200078efcff */
[----:B------:R-:W-:Y:S02]  /*21c0*/  WARPGROUP.DEPBAR.LE gsb0, 0x0 ;  /* 0x00008000000079c5 */ /* 0x000fe40000010000 */
[----:B------:R-:W-:-:S06]  /*21d0*/  WARPGROUP.ARRIVE ;  /* 0x00000000000079c5 */ /* 0x000fcc0000000000 */
[----:B------:R-:W-:Y:S01]  /*21e0*/  HGMMA.64x128x16.F32 R24, gdesc[UR4], R24, gsb0 ;  /* 0x01e00000041879f0 */ /* 0x000fe20008000818 */
[----:B------:R-:W-:Y:S01]  /*21f0*/  R2UR UR6, R8 ;  /* 0x00000000080672ca */ /* 0x000fe200000e0000 */
[----:B------:R-:W-:Y:S01]  /*2200*/  UMOV UR7, 0x40000040 ;  /* 0x4000004000077882 */ /* 0x000fe20000000000 */
[----:B------:R-:W-:Y:S01]  /*2210*/  R2UR UR4, R7 ;  /* 0x00000000070472ca */ /* 0x000fe200000e0000 */
[----:B------:R-:W-:Y:S01]  /*2220*/  UMOV UR5, 0x40000040 ;  /* 0x4000004000057882 */ /* 0x000fe20000000000 */
[----:B------:R-:W-:Y:S02]  /*2230*/  VIADD R8, R6, 0x400 ;  /* 0x0000040006087836 */ /* 0x000fe40000000000 */
[----:B------:R-:W-:Y:S01]  /*2240*/  VIADD R7, R5, 0x400 ;  /* 0x0000040005077836 */ /* 0x000fe20000000000 */
[----:B------:R-:W-:Y:S02]  /*2250*/  WARPGROUP.DEPBAR.LE gsb0, 0x0 ;  /* 0x00008000000079c5 */ /* 0x000fe40000010000 */
[----:B------:R-:W-:-:S06]  /*2260*/  WARPGROUP.ARRIVE ;  /* 0x00000000000079c5 */ /* 0x000fcc0000000000 */
[----:B------:R-:W-:Y:S01]  /*2270*/  HGMMA.64x128x16.F32 R24, gdesc[UR4], R24, gsb0 ;  /* 0x01e00000041879f0 */ /* 0x000fe20008000818 */
[----:B------:R-:W-:Y:S01]  /*2280*/  R2UR UR6, R8 ;  /* 0x00000000080672ca */ /* 0x000fe200000e0000 */
[----:B------:R-:W-:Y:S01]  /*2290*/  UMOV UR7, 0x40000040 ;  /* 0x4000004000077882 */ /* 0x000fe20000000000 */
[----:B------:R-:W-:Y:S01]  /*22a0*/  R2UR UR4, R7 ;  /* 0x00000000070472ca */ /* 0x000fe200000e0000 */
[----:B------:R-:W-:Y:S01]  /*22b0*/  UMOV UR5, 0x40000040 ;  /* 0x4000004000057882 */ /* 0x000fe20000000000 */
[----:B------:R-:W-:Y:S01]  /*22c0*/  VIADD R8, R6, 0x402 ;  /* 0x0000040206087836 */ /* 0x000fe20000000000 */
[----:B------:R-:W-:Y:S01]  /*22d0*/  IADD3 R7, R5, 0x402, RZ ;  /* 0x0000040205077810 */ /* 0x000fe20007ffe0ff */
[----:B------:R-:W-:Y:S02]  /*22e0*/  WARPGROUP.DEPBAR.LE gsb0, 0x0 ;  /* 0x00008000000079c5 */ /* 0x000fe40000010000 */
[----:B------:R-:W-:-:S07]  /*22f0*/  WARPGROUP.ARRIVE ;  /* 0x00000000000079c5 */ /* 0x000fce0000000000 */
        /* <DEDUP_REMOVED lines=77> */
[C---:B------:R-:W-:Y:S02]  /*27d0*/  VIADD R8, R6.reuse, 0xc04 ;  /* 0x00000c0406087836 */ /* 0x040fe40000000000 */
[C---:B------:R-:W-:Y:S01]  /*27e0*/  VIADD R7, R5.reuse, 0xc04 ;  /* 0x00000c0405077836 */ /* 0x040fe20000000000 */
[----:B------:R-:W-:Y:S01]  /*27f0*/  IADD3 R5, R5, 0xc06, RZ ;  /* 0x00000c0605057810 */ /* 0x000fe20007ffe0ff */
[----:B------:R-:W-:Y:S01]  /*2800*/  VIADD R6, R6, 0xc06 ;  /* 0x00000c0606067836 */ /* 0x000fe20000000000 */
[----:B------:R-:W-:-:S02]  /*2810*/  WARPGROUP.DEPBAR.LE gsb0, 0x0 ;  /* 0x00008000000079c5 */ /* 0x000fc40000010000 */
[----:B------:R-:W-:-:S06]  /*2820*/  WARPGROUP.ARRIVE ;  /* 0x00000000000079c5 */ /* 0x000fcc0000000000 */
[----:B------:R-:W-:Y:S01]  /*2830*/  HGMMA.64x128x16.F32 R24, gdesc[UR4], R24, gsb0 ;  /* 0x01e00000041879f0 */ /* 0x000fe20008000818 */
[----:B------:R-:W-:Y:S01]  /*2840*/  R2UR UR6, R8 ;  /* 0x00000000080672ca */ /* 0x000fe200000e0000 */
[----:B------:R-:W-:Y:S01]  /*2850*/  UMOV UR7, 0x40000040 ;  /* 0x4000004000077882 */ /* 0x000fe20000000000 */
[----:B------:R-:W-:Y:S01]  /*2860*/  R2UR UR4, R7 ;  /* 0x00000000070472ca */ /* 0x000fe200000e0000 */
[----:B------:R-:W-:Y:S01]  /*2870*/  UMOV UR5, 0x40000040 ;  /* 0x4000004000057882 */ /* 0x000fe20000000000 */
[----:B------:R-:W3:Y:S02]  /*2880*/  LDC R7, c[0x0][0x21c] ;  /* 0x00008700ff077b82 */ /* 0x000ee40000000800 */
[----:B---3--:R-:W-:Y:S01]  /*2890*/  IMAD.MOV R11, RZ, RZ, -R7 ;  /* 0x000000ffff0b7224 */ /* 0x008fe200078e0a07 */
[----:B------:R-:W-:-:S04]  /*28a0*/  ISETP.GT.AND P0, PT, R7, RZ, PT ;  /* 0x000000ff0700720c */ /* 0x000fc80003f04270 */
[----:B------:R-:W-:-:S04]  /*28b0*/  SHF.R.S32.HI R16, RZ, 0x1f, R11 ;  /* 0x0000001fff107819 */ /* 0x000fc8000001140b */
[----:B------:R-:W-:-:S04]  /*28c0*/  LEA.HI R16, R16, -R7, RZ, 0x7 ;  /* 0x8000000710107211 */ /* 0x000fc800078f38ff */
[----:B------:R-:W-:Y:S01]  /*28d0*/  SHF.R.S32.HI R16, RZ, 0x7, R16 ;  /* 0x00000007ff107819 */ /* 0x000fe20000011410 */
[----:B------:R-:W-:Y:S02]  /*28e0*/  WARPGROUP.DEPBAR.LE gsb0, 0x0 ;  /* 0x00008000000079c5 */ /* 0x000fe40000010000 */
[----:B------:R-:W-:-:S06]  /*28f0*/  WARPGROUP.ARRIVE ;  /* 0x00000000000079c5 */ /* 0x000fcc0000000000 */
[----:B------:R-:W-:Y:S01]  /*2900*/  HGMMA.64x128x16.F32 R24, gdesc[UR4], R24, gsb0 ;  /* 0x01e00000041879f0 */ /* 0x000fe20008000818 */
[----:B------:R-:W-:Y:S01]  /*2910*/  R2UR UR6, R6 ;  /* 0x00000000060672ca */ /* 0x000fe200000e0000 */
[----:B------:R-:W-:Y:S01]  /*2920*/  UMOV UR7, 0x40000040 ;  /* 0x4000004000077882 */ /* 0x000fe20000000000 */
[----:B------:R-:W-:Y:S01]  /*2930*/  R2UR UR4, R5 ;  /* 0x00000000050472ca */ /* 0x000fe200000e0000 */
[----:B------:R-:W-:Y:S01]  /*2940*/  IMAD.IADD R5, R3, 0x1, R4 ;  /* 0x0000000103057824 */ /* 0x000fe200078e0204 */
[----:B------:R-:W-:Y:S01]  /*2950*/  UMOV UR5, 0x40000040 ;  /* 0x4000004000057882 */ /* 0x000fe20000000000 */
[----:B------:R-:W-:-:S03]  /*2960*/  VIADD R6, R7, 0xffffffff ;  /* 0xffffffff07067836 */ /* 0x000fc60000000000 */
[----:B------:R-:W-:Y:S02]  /*2970*/  PRMT R4, R5, 0x8880, RZ ;  /* 0x0000888005047816 */ /* 0x000fe400000000ff */
[----:B------:R-:W-:Y:S02]  /*2980*/  SHF.R.S32.HI R9, RZ, 0x1f, R6 ;  /* 0x0000001fff097819 */ /* 0x000fe40000011406 */
[----:B------:R-:W-:Y:S02]  /*2990*/  PRMT R4, R4, 0x7710, RZ ;  /* 0x0000771004047816 */ /* 0x000fe400000000ff */
[----:B------:R-:W-:Y:S02]  /*29a0*/  LEA.HI R9, R9, R6, RZ, 0x7 ;  /* 0x0000000609097211 */ /* 0x000fe400078f38ff */
[----:B------:R-:W-:Y:S02]  /*29b0*/  SHF.R.U32.HI R4, RZ, 0x7, R4 ;  /* 0x00000007ff047819 */ /* 0x000fe40000011604 */
[----:B------:R-:W-:-:S02]  /*29c0*/  SHF.R.S32.HI R15, RZ, 0x7, R9 ;  /* 0x00000007ff0f7819 */ /* 0x000fc40000011409 */
[----:B------:R-:W-:Y:S02]  /*29d0*/  LOP3.LUT R12, R4, 0xff, RZ, 0xc0, !PT ;  /* 0x000000ff040c7812 */ /* 0x000fe400078ec0ff */
[----:B------:R-:W-:Y:S02]  /*29e0*/  @!P0 LOP3.LUT R15, RZ, R16, RZ, 0x33, !PT ;  /* 0x00000010ff0f8212 */ /* 0x000fe400078e33ff */
[----:B------:R-:W-:Y:S02]  /*29f0*/  LEA.HI R8, R12, R5, RZ, 0x1a ;  /* 0x000000050c087211 */ /* 0x000fe400078fd0ff */
[----:B------:R-:W-:Y:S02]  /*2a00*/  VIMNMX R6, RZ, R15, !PT ;  /* 0x0000000fff067248 */ /* 0x000fe40007fe0100 */
[----:B------:R-:W-:-:S05]  /*2a10*/  LOP3.LUT R4, R8, 0xfffc, RZ, 0xc0, !PT ;  /* 0x0000fffc08047812 */ /* 0x000fca00078ec0ff */
[----:B------:R-:W-:-:S05]  /*2a20*/  IMAD.MOV R4, RZ, RZ, -R4 ;  /* 0x000000ffff047224 */ /* 0x000fca00078e0a04 */
[----:B------:R-:W-:-:S05]  /*2a30*/  PRMT R10, R4, 0x7710, RZ ;  /* 0x00007710040a7816 */ /* 0x000fca00000000ff */
[----:B------:R-:W-:Y:S01]  /*2a40*/  IMAD.IADD R10, R5, 0x1, R10 ;  /* 0x00000001050a7824 */ /* 0x000fe200078e020a */
[----:B------:R-:W-:-:S04]  /*2a50*/  LEA.HI R5, R12, R5, RZ, 0x1d ;  /* 0x000000050c057211 */ /* 0x000fc800078fe8ff */
[----:B------:R-:W-:-:S05]  /*2a60*/  IADD3 R4, R10, R10, RZ ;  /* 0x0000000a0a047210 */ /* 0x000fca0007ffe0ff */
[----:B------:R-:W-:-:S05]  /*2a70*/  IMAD.MOV R4, RZ, RZ, -R4 ;  /* 0x000000ffff047224 */ /* 0x000fca00078e0a04 */
[----:B------:R-:W-:-:S04]  /*2a80*/  PRMT R4, R4, 0x7710, RZ ;  /* 0x0000771004047816 */ /* 0x000fc800000000ff */
[----:B------:R-:W-:-:S04]  /*2a90*/  LOP3.LUT R4, R4, 0xffff, RZ, 0xc0, !PT ;  /* 0x0000ffff04047812 */ /* 0x000fc800078ec0ff */
[----:B------:R-:W-:-:S05]  /*2aa0*/  PRMT R4, R4, 0x8880, RZ ;  /* 0x0000888004047816 */ /* 0x000fca00000000ff */
[----:B------:R-:W-:-:S04]  /*2ab0*/  IMAD.IADD R7, R4, 0x1, R7 ;  /* 0x0000000104077824 */ /* 0x000fc800078e0207 */
[----:B------:R-:W-:-:S05]  /*2ac0*/  IMAD R6, R6, -0x80, R7 ;  /* 0xffffff8006067824 */ /* 0x000fca00078e0207 */
[----:B------:R-:W-:-:S04]  /*2ad0*/  SHF.R.S32.HI R7, RZ, 0x1f, R6 ;  /* 0x0000001fff077819 */ /* 0x000fc80000011406 */
[----:B------:R-:W-:-:S04]  /*2ae0*/  LEA.HI R7, R7, R6, RZ, 0x3 ;  /* 0x0000000607077211 */ /* 0x000fc800078f18ff */
[----:B------:R-:W-:Y:S02]  /*2af0*/  LOP3.LUT R9, R7, 0xfffffff8, RZ, 0xc0, !PT ;  /* 0xfffffff807097812 */ /* 0x000fe400078ec0ff */
[----:B------:R-:W-:Y:S02]  /*2b00*/  SHF.R.S32.HI R7, RZ, 0x3, R7 ;  /* 0x00000003ff077819 */ /* 0x000fe40000011407 */
[----:B------:R-:W-:Y:S02]  /*2b10*/  VIADDMNMX R6, R6, -R9, 0x2, PT ;  /* 0x0000000206067446 */ /* 0x000fe40003800909 */
[----:B------:R-:W-:-:S04]  /*2b20*/  LEA R7, -R7, RZ, 0x1 ;  /* 0x000000ff07077211 */ /* 0x000fc800078e09ff */
[----:B------:R-:W-:Y:S01]  /*2b30*/  VIADDMNMX R6, R7, -R6, 0xffffffe0, !PT ;  /* 0xffffffe007067446 */ /* 0x000fe20007800906 */
[----:B------:R-:W-:-:S04]  /*2b40*/  IMAD.MOV.U32 R7, RZ, RZ, -0x1 ;  /* 0xffffffffff077424 */ /* 0x000fc800078e00ff */
[----:B------:R-:W-:-:S05]  /*2b50*/  VIADD R6, R6, 0x20 ;  /* 0x0000002006067836 */ /* 0x000fca0000000000 */
[----:B------:R-:W-:-:S04]  /*2b60*/  SHF.R.U32.HI R6, RZ, R6, R7 ;  /* 0x00000006ff067219 */ /* 0x000fc80000011607 */
[C---:B------:R-:W-:Y:S02]  /*2b70*/  R2P PR, R6.reuse, 0x7e ;  /* 0x0000007e06007804 */ /* 0x040fe40000000000 */
[----:B------:R-:W-:Y:S01]  /*2b80*/  LOP3.LUT R4, R6, 0x1, RZ, 0xc0, !PT ;  /* 0x0000000106047812 */ /* 0x000fe200078ec0ff */
[----:B------:R-:W-:Y:S02]  /*2b90*/  WARPGROUP.DEPBAR.LE gsb0, 0x0 ;  /* 0x00008000000079c5 */ /* 0x000fe40000010000 */
[----:B------:R-:W-:-:S06]  /*2ba0*/  WARPGROUP.ARRIVE ;  /* 0x00000000000079c5 */ /* 0x000fcc0000000000 */
[----:B------:R-:W-:Y:S03]  /*2bb0*/  HGMMA.64x128x16.F32 R24, gdesc[UR4], R24, gsb0 ;  /* 0x01e00000041879f0 */ /* 0x000fe60008000818 */
[----:B------:R-:W-:Y:S02]  /*2bc0*/  WARPGROUP.DEPBAR.LE gsb0, 0x0 ;  /* 0x00008000000079c5 */ /* 0x000fe40000010000 */
[----:B------:R-:W-:Y:S02]  /*2bd0*/  FSEL R88, R25, -INF , P1 ;  /* 0xff80000019587808 */ /* 0x000fe40000800000 */
[----:B------:R-:W-:Y:S02]  /*2be0*/  FSEL R16, R27, -INF , P1 ;  /* 0xff8000001b107808 */ /* 0x000fe40000800000 */
[----:B------:R-:W-:Y:S02]  /*2bf0*/  FSEL R90, R28, -INF , P2 ;  /* 0xff8000001c5a7808 */ /* 0x000fe40001000000 */
[----:B------:R-:W-:-:S02]  /*2c00*/  FSEL R30, R30, -INF , P2 ;  /* 0xff8000001e1e7808 */ /* 0x000fc40001000000 */
[----:B------:R-:W-:Y:S02]  /*2c10*/  FSEL R92, R29, -INF , P3 ;  /* 0xff8000001d5c7808 */ /* 0x000fe40001800000 */
[----:B------:R-:W-:Y:S02]  /*2c20*/  FSEL R20, R31, -INF , P3 ;  /* 0xff8000001f147808 */ /* 0x000fe40001800000 */
[----:B------:R-:W-:Y:S02]  /*2c30*/  FSEL R19, R32, -INF , P4 ;  /* 0xff80000020137808 */ /* 0x000fe40002000000 */
[----:B------:R-:W-:Y:S02]  /*2c40*/  FSEL R34, R34, -INF , P4 ;  /* 0xff80000022227808 */ /* 0x000fe40002000000 */
[----:B------:R-:W-:Y:S02]  /*2c50*/  FSEL R33, R33, -INF , P5 ;  /* 0xff80000021217808 */ /* 0x000fe40002800000 */
[----:B------:R-:W-:-:S02]  /*2c60*/  FSEL R35, R35, -INF , P5 ;  /* 0xff80000023237808 */ /* 0x000fc40002800000 */
[----:B------:R-:W-:Y:S02]  /*2c70*/  FSEL R21, R36, -INF , P6 ;  /* 0xff80000024157808 */ /* 0x000fe40003000000 */
[----:B------:R-:W-:Y:S02]  /*2c80*/  FSEL R38, R38, -INF , P6 ;  /* 0xff80000026267808 */ /* 0x000fe40003000000 */
[----:B------:R-:W-:Y:S02]  /*2c90*/  R2P PR, R6.B1, 0x7f ;  /* 0x0000007f06007804 */ /* 0x000fe40000001000 */
[----:B------:R-:W-:Y:S02]  /*2ca0*/  FMNMX R11, R88, R33, !PT ;  /* 0x00000021580b7209 */ /* 0x000fe40007800000 */
[----:B------:R-:W-:Y:S02]  /*2cb0*/  FMNMX R13, R90, R21, !PT ;  /* 0x000000155a0d7209 */ /* 0x000fe40007800000 */
        /* <DEDUP_REMOVED lines=14> */
[----:B------:R-:W-:Y:S02]  /*2da0*/  R2P PR, R6.B2, 0x7f ;  /* 0x0000007f06007804 */ /* 0x000fe40000002000 */
[----:B------:R-:W-:Y:S02]  /*2db0*/  FMNMX R11, R96, R11, !PT ;  /* 0x0000000b600b7209 */ /* 0x000fe40007800000 */
[----:B------:R-:W-:Y:S02]  /*2dc0*/  FMNMX R13, R98, R13, !PT ;  /* 0x0000000d620d7209 */ /* 0x000fe40007800000 */
[----:B------:R-:W-:Y:S02]  /*2dd0*/  FSEL R110, R56, -INF , P0 ;  /* 0xff800000386e7808 */ /* 0x000fe40000000000 */
[----:B------:R-:W-:-:S02]  /*2de0*/  FSEL R58, R58, -INF , P0 ;  /* 0xff8000003a3a7808 */ /* 0x000fc40000000000 */
[----:B------:R-:W-:Y:S02]  /*2df0*/  ISETP.NE.U32.AND P0, PT, R4, 0x1, PT ;  /* 0x000000010400780c */ /* 0x000fe40003f05070 */
[----:B------:R-:W-:Y:S02]  /*2e00*/  FSEL R112, R57, -INF , P1 ;  /* 0xff80000039707808 */ /* 0x000fe40000800000 */
[----:B------:R-:W-:Y:S02]  /*2e10*/  FSEL R4, R24, -INF , !P0 ;  /* 0xff80000018047808 */ /* 0x000fe40004000000 */
[----:B------:R-:W-:Y:S02]  /*2e20*/  FSEL R9, R26, -INF , !P0 ;  /* 0xff8000001a097808 */ /* 0x000fe40004000000 */
[----:B------:R-:W-:Y:S02]  /*2e30*/  LOP3.LUT P0, RZ, R6, 0x80, RZ, 0xc0, !PT ;  /* 0x0000008006ff7812 */ /* 0x000fe4000780c0ff */
[----:B------:R-:W-:-:S02]  /*2e40*/  FMNMX R7, R4, R19, !PT ;  /* 0x0000001304077209 */ /* 0x000fc40007800000 */
[----:B------:R-:W-:Y:S02]  /*2e50*/  FSEL R37, R37, -INF , P0 ;  /* 0xff80000025257808 */ /* 0x000fe40000000000 */
[----:B------:R-:W-:Y:S02]  /*2e60*/  FSEL R39, R39, -INF , P0 ;  /* 0xff80000027277808 */ /* 0x000fe40000000000 */
[----:B------:R-:W-:Y:S02]  /*2e70*/  LOP3.LUT P0, RZ, R6, 0x8000, RZ, 0xc0, !PT ;  /* 0x0000800006ff7812 */ /* 0x000fe4000780c0ff */
[----:B------:R-:W-:Y:S02]  /*2e80*/  FMNMX R23, R92, R37, !PT ;  /* 0x000000255c177209 */ /* 0x000fe40007800000 */
[----:B------:R-:W-:Y:S02]  /*2e90*/  FSEL R108, R53, -INF , P0 ;  /* 0xff800000356c7808 */ /* 0x000fe40000000000 */
[----:B------:R-:W-:-:S02]  /*2ea0*/  FSEL R44, R55, -INF , P0 ;  /* 0xff800000372c7808 */ /* 0x000fc40000000000 */
[----:B------:R-:W-:Y:S02]  /*2eb0*/  FMNMX R7, R94, R7, !PT ;  /* 0x000000075e077209 */ /* 0x000fe40007800000 */
[----:B------:R-:W-:Y:S02]  /*2ec0*/  FMNMX R23, R100, R23, !PT ;  /* 0x0000001764177209 */ /* 0x000fe40007800000 */
[----:B------:R-:W-:Y:S02]  /*2ed0*/  LOP3.LUT P0, RZ, R6, 0x800000, RZ, 0xc0, !PT ;  /* 0x0080000006ff7812 */ /* 0x000fe4000780c0ff */
[----:B------:R-:W-:Y:S02]  /*2ee0*/  FSEL R114, R60, -INF , P2 ;  /* 0xff8000003c727808 */ /* 0x000fe40001000000 */
[----:B------:R-:W-:Y:S02]  /*2ef0*/  FSEL R116, R61, -INF , P3 ;  /* 0xff8000003d747808 */ /* 0x000fe40001800000 */
[----:B------:R-:W-:-:S02]  /*2f00*/  FMNMX R7, R102, R7, !PT ;  /* 0x0000000766077209 */ /* 0x000fc40007800000 */
[----:B------:R-:W-:Y:S02]  /*2f10*/  FMNMX R11, R104, R11, !PT ;  /* 0x0000000b680b7209 */ /* 0x000fe40007800000 */
[----:B------:R-:W-:Y:S02]  /*2f20*/  FMNMX R13, R106, R13, !PT ;  /* 0x0000000d6a0d7209 */ /* 0x000fe40007800000 */
[----:B------:R-:W-:Y:S02]  /*2f30*/  FMNMX R23, R108, R23, !PT ;  /* 0x000000176c177209 */ /* 0x000fe40007800000 */
        /* <DEDUP_REMOVED lines=14> */
[----:B------:R-:W-:-:S02]  /*3020*/  FMNMX R13, R114, R13, !PT ;  /* 0x0000000d720d7209 */ /* 0x000fc40007800000 */
[----:B------:R-:W-:Y:S02]  /*3030*/  FMNMX R23, R116, R23, !PT ;  /* 0x0000001774177209 */ /* 0x000fe40007800000 */
[----:B------:R-:W-:Y:S02]  /*3040*/  FSEL R72, R72, -INF , P0 ;  /* 0xff80000048487808 */ /* 0x000fe40000000000 */
[----:B------:R-:W-:Y:S02]  /*3050*/  FSEL R74, R74, -INF , P0 ;  /* 0xff8000004a4a7808 */ /* 0x000fe40000000000 */
[----:B------:R-:W-:Y:S02]  /*3060*/  ISETP.GT.AND P0, PT, R6, -0x1, PT ;  /* 0xffffffff0600780c */ /* 0x000fe40003f04270 */
[----:B------:R-:W-:Y:S02]  /*3070*/  FSEL R122, R73, -INF , P1 ;  /* 0xff800000497a7808 */ /* 0x000fe40000800000 */
[----:B------:R-:W-:-:S02]  /*3080*/  FSEL R76, R76, -INF , P2 ;  /* 0xff8000004c4c7808 */ /* 0x000fc40001000000 */
[----:B------:R-:W-:Y:S02]  /*3090*/  FSEL R124, R77, -INF , P3 ;  /* 0xff8000004d7c7808 */ /* 0x000fe40001800000 */
[----:B------:R-:W-:Y:S02]  /*30a0*/  FMNMX R7, R64, R7, !PT ;  /* 0x0000000740077209 */ /* 0x000fe40007800000 */
[----:B------:R-:W-:Y:S02]  /*30b0*/  FMNMX R11, R118, R11, !PT ;  /* 0x0000000b760b7209 */ /* 0x000fe40007800000 */
[----:B------:R-:W-:Y:S02]  /*30c0*/  FMNMX R13, R68, R13, !PT ;  /* 0x0000000d440d7209 */ /* 0x000fe40007800000 */
[----:B------:R-:W-:Y:S02]  /*30d0*/  FMNMX R23, R120, R23, !PT ;  /* 0x0000001778177209 */ /* 0x000fe40007800000 */
[----:B------:R-:W-:-:S02]  /*30e0*/  FSEL R128, R85, -INF , !P0 ;  /* 0xff80000055807808 */ /* 0x000fc40004000000 */
[----:B------:R-:W-:Y:S02]  /*30f0*/  FSEL R80, R80, -INF , P4 ;  /* 0xff80000050507808 */ /* 0x000fe40002000000 */
[----:B------:R-:W-:Y:S02]  /*3100*/  FSEL R126, R81, -INF , P5 ;  /* 0xff800000517e7808 */ /* 0x000fe40002800000 */
[----:B------:R-:W-:Y:S02]  /*3110*/  FSEL R84, R84, -INF , P6 ;  /* 0xff80000054547808 */ /* 0x000fe40003000000 */
[----:B------:R-:W-:Y:S02]  /*3120*/  FMNMX R7, R72, R7, !PT ;  /* 0x0000000748077209 */ /* 0x000fe40007800000 */
[----:B------:R-:W-:Y:S02]  /*3130*/  FMNMX R11, R122, R11, !PT ;  /* 0x0000000b7a0b7209 */ /* 0x000fe40007800000 */
[----:B------:R-:W-:-:S02]  /*3140*/  FMNMX R13, R76, R13, !PT ;  /* 0x0000000d4c0d7209 */ /* 0x000fc40007800000 */
[----:B------:R-:W-:Y:S02]  /*3150*/  FMNMX R23, R124, R23, !PT ;  /* 0x000000177c177209 */ /* 0x000fe40007800000 */
[----:B------:R-:W-:Y:S02]  /*3160*/  FMNMX R7, R80, R7, !PT ;  /* 0x0000000750077209 */ /* 0x000fe40007800000 */
[----:B------:R-:W-:Y:S02]  /*3170*/  FMNMX R6, R126, R11, !PT ;  /* 0x0000000b7e067209 */ /* 0x000fe40007800000 */
[----:B------:R-:W-:Y:S02]  /*3180*/  FMNMX R13, R84, R13, !PT ;  /* 0x0000000d540d7209 */ /* 0x000fe40007800000 */
[----:B------:R-:W-:Y:S02]  /*3190*/  FMNMX R48, R128, R23, !PT ;  /* 0x0000001780307209 */ /* 0x000fe40007800000 */
[----:B------:R-:W-:-:S02]  /*31a0*/  FMNMX R6, R7, R6, !PT ;  /* 0x0000000607067209 */ /* 0x000fc40007800000 */
[----:B------:R-:W-:Y:S01]  /*31b0*/  FMNMX R13, R13, R48, !PT ;  /* 0x000000300d0d7209 */ /* 0x000fe20007800000 */
[----:B------:R-:W3:Y:S01]  /*31c0*/  LDC R7, c[0x0][0x480] ;  /* 0x00012000ff077b82 */ /* 0x000ee20000000800 */
[----:B------:R-:W-:Y:S02]  /*31d0*/  P2R R25, PR, RZ, 0x1 ;  /* 0x00000001ff197803 */ /* 0x000fe40000000000 */
[----:B------:R-:W-:Y:S02]  /*31e0*/  FMNMX R13, R6, R13, !PT ;  /* 0x0000000d060d7209 */ /* 0x000fe40007800000 */
[----:B------:R-:W-:Y:S02]  /*31f0*/  FMNMX R29, R9, R34, !PT ;  /* 0x00000022091d7209 */ /* 0x000fe40007800000 */
[----:B------:R-:W-:Y:S01]  /*3200*/  FMNMX R31, R16, R35, !PT ;  /* 0x00000023101f7209 */ /* 0x000fe20007800000 */
[----:B------:R-:W4:Y:S01]  /*3210*/  SHFL.BFLY PT, R6, R13, 0x2, 0x1f ;  /* 0x0c401f000d067f89 */ /* 0x000f2200000e0000 */
[----:B------:R-:W-:-:S02]  /*3220*/  FMNMX R29, R42, R29, !PT ;  /* 0x0000001d2a1d7209 */ /* 0x000fc40007800000 */
[----:B------:R-:W-:Y:S02]  /*3230*/  FMNMX R31, R28, R31, !PT ;  /* 0x0000001f1c1f7209 */ /* 0x000fe40007800000 */
[----:B------:R-:W-:Y:S02]  /*3240*/  FMNMX R29, R50, R29, !PT ;  /* 0x0000001d321d7209 */ /* 0x000fe40007800000 */
[----:B------:R-:W-:Y:S02]  /*3250*/  FMNMX R31, R36, R31, !PT ;  /* 0x0000001f241f7209 */ /* 0x000fe40007800000 */
[----:B------:R-:W-:Y:S02]  /*3260*/  FMNMX R41, R58, R29, !PT ;  /* 0x0000001d3a297209 */ /* 0x000fe40007800000 */
[----:B------:R-:W-:Y:S02]  /*3270*/  FMNMX R31, R40, R31, !PT ;  /* 0x0000001f281f7209 */ /* 0x000fe40007800000 */
[----:B------:R-:W-:-:S02]  /*3280*/  FSEL R60, R75, -INF , P1 ;  /* 0xff8000004b3c7808 */ /* 0x000fc40000800000 */
[----:B------:R-:W-:Y:S02]  /*3290*/  FSEL R78, R78, -INF , P2 ;  /* 0xff8000004e4e7808 */ /* 0x000fe40001000000 */
[----:B------:R-:W-:Y:S02]  /*32a0*/  FSEL R56, R79, -INF , P3 ;  /* 0xff8000004f387808 */ /* 0x000fe40001800000 */
[----:B------:R-:W-:Y:S02]  /*32b0*/  FMNMX R41, R66, R41, !PT ;  /* 0x0000002942297209 */ /* 0x000fe40007800000 */
[----:B------:R-:W-:Y:S02]  /*32c0*/  FMNMX R31, R24, R31, !PT ;  /* 0x0000001f181f7209 */ /* 0x000fe40007800000 */
[----:B------:R-:W-:Y:S02]  /*32d0*/  FSEL R82, R82, -INF , P4 ;  /* 0xff80000052527808 */ /* 0x000fe40002000000 */
[----:B----4-:R-:W-:-:S02]  /*32e0*/  FMNMX R23, R13, R6, !PT ;  /* 0x000000060d177209 */ /* 0x010fc40007800000 */
[----:B------:R-:W-:Y:S02]  /*32f0*/  FSEL R52, R83, -INF , P5 ;  /* 0xff80000053347808 */ /* 0x000fe40002800000 */
[----:B------:R-:W-:Y:S01]  /*3300*/  FSEL R86, R86, -INF , P6 ;  /* 0xff80000056567808 */ /* 0x000fe20003000000 */
[----:B------:R-:W4:Y:S01]  /*3310*/  SHFL.BFLY PT, R6, R23, 0x1, 0x1f ;  /* 0x0c201f0017067f89 */ /* 0x000f2200000e0000 */
[----:B------:R-:W-:Y:S02]  /*3320*/  FMNMX R41, R74, R41, !PT ;  /* 0x000000294a297209 */ /* 0x000fe40007800000 */
[----:B------:R-:W-:Y:S02]  /*3330*/  FMNMX R31, R60, R31, !PT ;  /* 0x0000001f3c1f7209 */ /* 0x000fe40007800000 */
[----:B------:R-:W-:Y:S02]  /*3340*/  FMNMX R41, R82, R41, !PT ;  /* 0x0000002952297209 */ /* 0x000fe40007800000 */
[----:B------:R-:W-:-:S02]  /*3350*/  LOP3.LUT P1, RZ, R10, 0xff, RZ, 0xc0, !PT ;  /* 0x000000ff0aff7812 */ /* 0x000fc4000782c0ff */
[----:B----4-:R-:W-:-:S04]  /*3360*/  FMNMX R6, R23, R6, !PT ;  /* 0x0000000617067209 */ /* 0x010fc80007800000 */
[----:B------:R-:W-:-:S04]  /*3370*/  FSETP.NEU.AND P0, PT, R6, -INF , PT ;  /* 0xff8000000600780b */ /* 0x000fc80003f0d000 */
[----:B------:R-:W-:Y:S02]  /*3380*/  FSEL R48, R6, RZ, P0 ;  /* 0x000000ff06307208 */ /* 0x000fe40000000000 */
[----:B------:R-:W-:-:S03]  /*3390*/  ISETP.NE.AND P0, PT, R25, RZ, PT ;  /* 0x000000ff1900720c */ /* 0x000fc60003f05270 */
[----:B---3--:R-:W-:Y:S01]  /*33a0*/  FMUL R51, R48, R7 ;  /* 0x0000000730337220 */ /* 0x008fe20000400000 */
[----:B------:R-:W-:-:S03]  /*33b0*/  FSEL R48, R87, -INF , !P0 ;  /* 0xff80000057307808 */ /* 0x000fc60004000000 */
[-CC-:B------:R-:W-:Y:S01]  /*33c0*/  FFMA R228, R19, R7.reuse, -R51.reuse ;  /* 0x0000000713e47223 */ /* 0x180fe20000000833 */
[-CC-:B------:R-:W-:Y:S01]  /*33d0*/  FFMA R230, R21, R7.reuse, -R51.reuse ;  /* 0x0000000715e67223 */ /* 0x180fe20000000833 */
[-CC-:B------:R-:W-:Y:S01]  /*33e0*/  FFMA R19, R33, R7.reuse, -R51.reuse ;  /* 0x0000000721137223 */ /* 0x180fe20000000833 */
[-CC-:B------:R-:W-:Y:S01]  /*33f0*/  FFMA R21, R37, R7.reuse, -R51.reuse ;  /* 0x0000000725157223 */ /* 0x180fe20000000833 */
[----:B------:R-:W-:Y:S01]  /*3400*/  FMNMX R33, R30, R38, !PT ;  /* 0x000000261e217209 */ /* 0x000fe20007800000 */
[--C-:B------:R-:W-:Y:S01]  /*3410*/  FFMA R232, R4, R7, -R51.reuse ;  /* 0x0000000704e87223 */ /* 0x100fe20000000833 */
        /* <DEDUP_REMOVED lines=27> */
[-CC-:B------:R-:W-:Y:S01]  /*35d0*/  FFMA R37, R64, R7.reuse, -R51.reuse ;  /* 0x0000000740257223 */ /* 0x180fe20000000833 */
[----:B------:R-:W-:Y:S01]  /*35e0*/  FMNMX R4, R41, R4, !PT ;  /* 0x0000000429047209 */ /* 0x000fe20007800000 */
[-CC-:B------:R-:W-:Y:S01]  /*35f0*/  FFMA R41, R68, R7.reuse, -R51.reuse ;  /* 0x0000000744297223 */ /* 0x180fe20000000833 */
[----:B------:R-:W-:Y:S01]  /*3600*/  FMNMX R33, R33, R88, !PT ;  /* 0x0000005821217209 */ /* 0x000fe20007800000 */
[-CC-:B------:R-:W-:Y:S01]  /*3610*/  FFMA R216, R110, R7.reuse, -R51.reuse ;  /* 0x000000076ed87223 */ /* 0x180fe20000000833 */
[-CC-:B------:R-:W-:Y:S01]  /*3620*/  FFMA R31, R112, R7.reuse, -R51.reuse ;  /* 0x00000007701f7223 */ /* 0x180fe20000000833 */
[--C-:B------:R-:W-:Y:S01]  /*3630*/  FFMA R218, R114, R7, -R51.reuse ;  /* 0x0000000772da7223 */ /* 0x100fe20000000833 */
[----:B------:R-:W-:Y:S01]  /*3640*/  FMNMX R4, R4, R33, !PT ;  /* 0x0000002104047209 */ /* 0x000fe20007800000 */
[-CC-:B------:R-:W-:Y:S01]  /*3650*/  FFMA R33, R116, R7.reuse, -R51.reuse ;  /* 0x0000000774217223 */ /* 0x180fe20000000833 */
[-CC-:B------:R-:W-:Y:S01]  /*3660*/  FFMA R64, R118, R7.reuse, -R51.reuse ;  /* 0x0000000776407223 */ /* 0x180fe20000000833 */
[-CC-:B------:R-:W-:Y:S01]  /*3670*/  FFMA R68, R120, R7.reuse, -R51.reuse ;  /* 0x0000000778447223 */ /* 0x180fe20000000833 */
[-CC-:B------:R-:W-:Y:S01]  /*3680*/  FFMA R76, R124, R7.reuse, -R51.reuse ;  /* 0x000000077c4c7223 */ /* 0x180fe20000000833 */
[----:B------:R-:W3:Y:S01]  /*3690*/  SHFL.BFLY PT, R43, R4, 0x2, 0x1f ;  /* 0x0c401f00042b7f89 */ /* 0x000ee200000e0000 */
[----:B------:R-:W-:Y:S01]  /*36a0*/  FFMA R80, R126, R7, -R51 ;  /* 0x000000077e507223 */ /* 0x000fe20000000833 */
[----:B------:R-:W-:Y:S01]  /*36b0*/  MUFU.EX2 R232, R232 ;  /* 0x000000e800e87308 */ /* 0x000fe20000000800 */
[----:B------:R-:W-:-:S02]  /*36c0*/  CS2R R90, SRZ ;  /* 0x00000000005a7805 */ /* 0x000fc4000001ff00 */
[----:B------:R-:W-:Y:S02]  /*36d0*/  CS2R R92, SRZ ;  /* 0x00000000005c7805 */ /* 0x000fe4000001ff00 */
[----:B------:R-:W-:Y:S02]  /*36e0*/  CS2R R94, SRZ ;  /* 0x00000000005e7805 */ /* 0x000fe4000001ff00 */
[----:B------:R-:W-:Y:S02]  /*36f0*/  CS2R R96, SRZ ;  /* 0x0000000000607805 */ /* 0x000fe4000001ff00 */
[----:B------:R-:W-:Y:S02]  /*3700*/  CS2R R98, SRZ ;  /* 0x0000000000627805 */ /* 0x000fe4000001ff00 */
[----:B------:R-:W-:Y:S02]  /*3710*/  CS2R R100, SRZ ;  /* 0x0000000000647805 */ /* 0x000fe4000001ff00 */
[----:B------:R-:W-:Y:S01]  /*3720*/  CS2R R102, SRZ ;  /* 0x0000000000667805 */ /* 0x000fe2000001ff00 */
        /* <DEDUP_REMOVED lines=13> */
[----:B---3--:R-:W-:Y:S01]  /*3800*/  FMNMX R49, R4, R43, !PT ;  /* 0x0000002b04317209 */ /* 0x008fe20007800000 */
[-CC-:B------:R-:W-:Y:S01]  /*3810*/  FFMA R43, R72, R7.reuse, -R51.reuse ;  /* 0x00000007482b7223 */ /* 0x180fe20000000833 */
[-CC-:B------:R-:W-:Y:S01]  /*3820*/  FFMA R72, R122, R7.reuse, -R51.reuse ;  /* 0x000000077a487223 */ /* 0x180fe20000000833 */
[----:B------:R-:W-:Y:S01]  /*3830*/  MUFU.EX2 R13, R13 ;  /* 0x0000000d000d7308 */ /* 0x000fe20000000800 */
[----:B------:R-:W-:Y:S01]  /*3840*/  CS2R R122, SRZ ;  /* 0x00000000007a7805 */ /* 0x000fe2000001ff00 */
[----:B------:R-:W3:Y:S06]  /*3850*/  SHFL.BFLY PT, R4, R49, 0x1, 0x1f ;  /* 0x0c201f0031047f89 */ /* 0x000eec00000e0000 */
[----:B------:R-:W-:Y:S08]  /*3860*/  MUFU.EX2 R228, R228 ;  /* 0x000000e400e47308 */ /* 0x000ff00000000800 */
[----:B------:R-:W-:Y:S08]  /*3870*/  MUFU.EX2 R19, R19 ;  /* 0x0000001300137308 */ /* 0x000ff00000000800 */
[----:B------:R-:W-:Y:S01]  /*3880*/  MUFU.EX2 R230, R230 ;  /* 0x000000e600e67308 */ /* 0x000fe20000000800 */
[----:B---3--:R-:W-:Y:S01]  /*3890*/  FMNMX R4, R49, R4, !PT ;  /* 0x0000000431047209 */ /* 0x008fe20007800000 */
[-CC-:B------:R-:W-:Y:S01]  /*38a0*/  FFMA R49, R84, R7.reuse, -R51.reuse ;  /* 0x0000000754317223 */ /* 0x180fe20000000833 */
[----:B------:R-:W-:Y:S01]  /*38b0*/  FFMA R84, R128, R7, -R51 ;  /* 0x0000000780547223 */ /* 0x000fe20000000833 */
[----:B------:R-:W-:-:S02]  /*38c0*/  CS2R R128, SRZ ;  /* 0x0000000000807805 */ /* 0x000fc4000001ff00 */
[C---:B------:R-:W-:Y:S02]  /*38d0*/  FSETP.NEU.AND P0, PT, R4.reuse, -INF , PT ;  /* 0xff8000000400780b */ /* 0x040fe40003f0d000 */
[----:B------:R-:W-:Y:S02]  /*38e0*/  MUFU.EX2 R21, R21 ;  /* 0x0000001500157308 */ /* 0x000fe40000000800 */
[----:B------:R-:W-:Y:S02]  /*38f0*/  FSEL R88, R4, RZ, P0 ;  /* 0x000000ff04587208 */ /* 0x000fe40000000000 */
[----:B------:R-:W-:-:S03]  /*3900*/  LOP3.LUT P0, RZ, R17, 0x1f, RZ, 0xc0, !PT ;  /* 0x0000001f11ff7812 */ /* 0x000fc6000780c0ff */
[-C--:B------:R-:W-:Y:S01]  /*3910*/  FMUL R51, R88, R7.reuse ;  /* 0x0000000758337220 */ /* 0x080fe20000400000 */
[----:B------:R-:W-:Y:S01]  /*3920*/  MUFU.EX2 R224, R224 ;  /* 0x000000e000e07308 */ /* 0x000fe20000000800 */
[----:B------:R-:W-:Y:S02]  /*3930*/  CS2R R88, SRZ ;  /* 0x0000000000587805 */ /* 0x000fe4000001ff00 */
[-CC-:B------:R-:W-:Y:S01]  /*3940*/  FFMA R225, R42, R7.reuse, -R51.reuse ;  /* 0x000000072ae17223 */ /* 0x180fe20000000833 */
[----:B------:R-:W-:Y:S01]  /*3950*/  LOP3.LUT R42, R3, 0xffff, RZ, 0xc0, !PT ;  /* 0x0000ffff032a7812 */ /* 0x000fe200078ec0ff */
[-CC-:B------:R-:W-:Y:S01]  /*3960*/  FFMA R233, R9, R7.reuse, -R51.reuse ;  /* 0x0000000709e97223 */ /* 0x180fe20000000833 */
[-CC-:B------:R-:W-:Y:S01]  /*3970*/  FFMA R231, R38, R7.reuse, -R51.reuse ;  /* 0x0000000726e77223 */ /* 0x180fe20000000833 */
[--C-:B------:R-:W-:Y:S01]  /*3980*/  FFMA R235, R30, R7, -R51.reuse ;  /* 0x000000071eeb7223 */ /* 0x100fe20000000833 */
[----:B------:R-:W-:Y:S01]  /*3990*/  LEA.HI R9, R42, R3, RZ, 0x14 ;  /* 0x000000032a097211 */ /* 0x000fe200078fa0ff */
[-CC-:B------:R-:W-:Y:S01]  /*39a0*/  FFMA R30, R35, R7.reuse, -R51.reuse ;  /* 0x00000007231e7223 */ /* 0x180fe20000000833 */
[-CC-:B------:R-:W-:Y:S01]  /*39b0*/  FFMA R229, R34, R7.reuse, -R51.reuse ;  /* 0x0000000722e57223 */ /* 0x180fe20000000833 */
[-CC-:B------:R-:W-:Y:S01]  /*39c0*/  FFMA R34, R39, R7.reuse, -R51.reuse ;  /* 0x0000000727227223 */ /* 0x180fe20000000833 */
[C---:B------:R-:W-:Y:S01]  /*39d0*/  LOP3.LUT R38, R9.reuse, 0xffff, RZ, 0xc0, !PT ;  /* 0x0000ffff09267812 */ /* 0x040fe200078ec0ff */
[-CC-:B------:R-:W-:Y:S01]  /*39e0*/  FFMA R16, R16, R7.reuse, -R51.reuse ;  /* 0x0000000710107223 */ /* 0x180fe20000000833 */
[----:B------:R-:W-:Y:S01]  /*39f0*/  LOP3.LUT R9, R9, 0xfff0, RZ, 0xc0, !PT ;  /* 0x0000fff009097812 */ /* 0x000fe200078ec0ff */
[----:B------:R-:W3:Y:S01]  /*3a00*/  MUFU.EX2 R233, R233 ;  /* 0x000000e900e97308 */ /* 0x000ee20000000800 */
[----:B------:R-:W-:Y:S01]  /*3a10*/  SHF.R.U32.HI R35, RZ, 0x4, R38 ;  /* 0x00000004ff237819 */ /* 0x000fe20000011626 */
[-CC-:B------:R-:W-:Y:S01]  /*3a20*/  FFMA R20, R20, R7.reuse, -R51.reuse ;  /* 0x0000000714147223 */ /* 0x180fe20000000833 */
[----:B------:R-:W-:Y:S01]  /*3a30*/  FFMA R28, R28, R7, -R51 ;  /* 0x000000071c1c7223 */ /* 0x000fe20000000833 */
[----:B------:R-:W-:Y:S01]  /*3a40*/  IMAD.MOV R39, RZ, RZ, -R9 ;  /* 0x000000ffff277224 */ /* 0x000fe200078e0a09 */
[----:B------:R-:W-:Y:S01]  /*3a50*/  LEA.HI R38, R38, R35, RZ, 0x11 ;  /* 0x0000002326267211 */ /* 0x000fe200078f88ff */
[--C-:B------:R-:W-:Y:S01]  /*3a60*/  FFMA R227, R46, R7, -R51.reuse ;  /* 0x000000072ee37223 */ /* 0x100fe20000000833 */
[----:B------:R-:W-:Y:S01]  /*3a70*/  LEA.HI R9, R42, R3, RZ, 0x15 ;  /* 0x000000032a097211 */ /* 0x000fe200078fa8ff */
[----:B------:R-:W4:Y:S01]  /*3a80*/  MUFU.EX2 R16, R16 ;  /* 0x0000001000107308 */ /* 0x000f220000000800 */
[----:B------:R-:W-:Y:S01]  /*3a90*/  LOP3.LUT R38, R38, 0xfe, RZ, 0xc0, !PT ;  /* 0x000000fe26267812 */ /* 0x000fe200078ec0ff */
[-CC-:B------:R-:W-:Y:S01]  /*3aa0*/  FFMA R32, R32, R7.reuse, -R51.reuse ;  /* 0x0000000720207223 */ /* 0x180fe20000000833 */
[----:B------:R-:W-:Y:S01]  /*3ab0*/  PRMT R42, R39, 0x7710, RZ ;  /* 0x00007710272a7816 */ /* 0x000fe200000000ff */
[-C--:B------:R-:W-:Y:S01]  /*3ac0*/  FFMA R221, R50, R7.reuse, -R51 ;  /* 0x0000000732dd7223 */ /* 0x080fe20000000833 */
[----:B------:R-:W-:Y:S01]  /*3ad0*/  PRMT R9, R9, 0x9910, RZ ;  /* 0x0000991009097816 */ /* 0x000fe200000000ff */
[----:B------:R-:W-:Y:S01]  /*3ae0*/  IMAD.MOV R38, RZ, RZ, -R38 ;  /* 0x000000ffff267224 */ /* 0x000fe200078e0a26 */
[----:B------:R-:W-:Y:S01]  /*3af0*/  IADD3 R3, R3, R42, RZ ;  /* 0x0000002a03037210 */ /* 0x000fe20007ffe0ff */
[----:B------:R-:W5:Y:S01]  /*3b00*/  MUFU.EX2 R235, R235 ;  /* 0x000000eb00eb7308 */ /* 0x000f620000000800 */
[----:B------:R-:W-:Y:S01]  /*3b10*/  SHF.R.S32.HI R9, RZ, 0x5, R9 ;  /* 0x00000005ff097819 */ /* 0x000fe20000011409 */
[----:B---3--:R-:W-:Y:S01]  /*3b20*/  FADD R17, RZ, R233 ;  /* 0x000000e9ff117221 */ /* 0x008fe20000000000 */
[----:B------:R-:W-:Y:S01]  /*3b30*/  PRMT R42, R38, 0x7710, RZ ;  /* 0x00007710262a7816 */ /* 0x000fe200000000ff */
[----:B------:R-:W-:Y:S01]  /*3b40*/  FADD R38, RZ, R232 ;  /* 0x000000e8ff267221 */ /* 0x000fe20000000000 */
[-CC-:B------:R-:W-:Y:S01]  /*3b50*/  FFMA R36, R36, R7.reuse, -R51.reuse ;  /* 0x0000000724247223 */ /* 0x180fe20000000833 */
[-CC-:B------:R-:W-:Y:S01]  /*3b60*/  FFMA R223, R54, R7.reuse, -R51.reuse ;  /* 0x0000000736df7223 */ /* 0x180fe20000000833 */
[-C--:B------:R-:W-:Y:S01]  /*3b70*/  FFMA R44, R44, R7.reuse, -R51 ;  /* 0x000000072c2c7223 */ /* 0x080fe20000000833 */
[----:B------:R-:W-:Y:S01]  /*3b80*/  FADD R39, R11, R38 ;  /* 0x000000260b277221 */ /* 0x000fe20000000000 */
[----:B------:R-:W-:Y:S01]  /*3b90*/  IMAD.IADD R35, R35, 0x1, R42 ;  /* 0x0000000123237824 */ /* 0x000fe200078e022a */
[----:B------:R-:W-:Y:S01]  /*3ba0*/  PRMT R42, R9, 0x9910, RZ ;  /* 0x00009910092a7816 */ /* 0x000fe200000000ff */
[----:B------:R-:W3:Y:S01]  /*3bb0*/  MUFU.EX2 R20, R20 ;  /* 0x0000001400147308 */ /* 0x000ee20000000800 */
[----:B------:R-:W-:Y:S01]  /*3bc0*/  FADD R38, R234, R39 ;  /* 0x00000027ea267221 */ /* 0x000fe20000000000 */
[----:B------:R-:W-:Y:S01]  /*3bd0*/  PRMT R9, R3, 0x9910, RZ ;  /* 0x0000991003097816 */ /* 0x000fe200000000ff */
[----:B----4-:R-:W-:Y:S01]  /*3be0*/  FADD R12, R16, R17 ;  /* 0x00000011100c7221 */ /* 0x010fe20000000000 */
[-CC-:B------:R-:W-:Y:S01]  /*3bf0*/  FFMA R58, R58, R7.reuse, -R51.reuse ;  /* 0x000000073a3a7223 */ /* 0x180fe20000000833 */
[----:B------:R-:W-:Y:S01]  /*3c00*/  FADD R3, R13, R38 ;  /* 0x000000260d037221 */ /* 0x000fe20000000000 */
[-C--:B------:R-:W-:Y:S01]  /*3c10*/  FFMA R40, R40, R7.reuse, -R51 ;  /* 0x0000000728287223 */ /* 0x080fe20000000833 */
[----:B-----5:R-:W-:Y:S01]  /*3c20*/  FADD R17, R235, R12 ;  /* 0x0000000ceb117221 */ /* 0x020fe20000000000 */
[----:B------:R-:W4:Y:S01]  /*3c30*/  MUFU.EX2 R23, R23 ;  /* 0x0000001700177308 */ /* 0x000f220000000800 */
[----:B------:R-:W-:Y:S01]  /*3c40*/  FADD R38, R228, R3 ;  /* 0x00000003e4267221 */ /* 0x000fe20000000000 */
[----:B------:R-:W-:Y:S01]  /*3c50*/  PRMT R12, R8, 0x8880, RZ ;  /* 0x00008880080c7816 */ /* 0x000fe200000000ff */
[-CC-:B------:R-:W-:Y:S01]  /*3c60*/  FFMA R62, R62, R7.reuse, -R51.reuse ;  /* 0x000000073e3e7223 */ /* 0x180fe20000000833 */
[-CC-:B------:R-:W-:Y:S01]  /*3c70*/  FFMA R26, R26, R7.reuse, -R51.reuse ;  /* 0x000000071a1a7223 */ /* 0x180fe20000000833 */
[----:B------:R-:W-:Y:S01]  /*3c80*/  FADD R3, R19, R38 ;  /* 0x0000002613037221 */ /* 0x000fe20000000000 */
[-C--:B------:R-:W-:Y:S01]  /*3c90*/  FFMA R66, R66, R7.reuse, -R51 ;  /* 0x0000000742427223 */ /* 0x080fe20000000833 */
[----:B------:R-:W-:Y:S01]  /*3ca0*/  PRMT R35, R35, 0x8880, RZ ;  /* 0x0000888023237816 */ /* 0x000fe200000000ff */
[----:B------:R-:W5:Y:S01]  /*3cb0*/  MUFU.EX2 R229, R229 ;  /* 0x000000e500e57308 */ /* 0x000f620000000800 */
[----:B------:R-:W-:Y:S01]  /*3cc0*/  FADD R38, R230, R3 ;  /* 0x00000003e6267221 */ /* 0x000fe20000000000 */
[----:B---3--:R-:W-:Y:S01]  /*3cd0*/  FADD R8, R20, R17 ;  /* 0x0000001114087221 */ /* 0x008fe20000000000 */
[----:B------:R-:W-:Y:S01]  /*3ce0*/  FFMA R24, R24, R7, -R51 ;  /* 0x0000000718187223 */ /* 0x000fe20000000833 */
[----:B------:R-:W-:-:S02]  /*3cf0*/  IMAD R42, R42, 0x10, R9 ;  /* 0x000000102a2a7824 */ /* 0x000fc400078e0209 */
[----:B------:R-:W-:Y:S01]  /*3d00*/  FADD R3, R21, R38 ;  /* 0x0000002615037221 */ /* 0x000fe20000000000 */
[-C--:B------:R-:W-:Y:S01]  /*3d10*/  FFMA R70, R70, R7.reuse, -R51 ;  /* 0x0000000746467223 */ /* 0x080fe20000000833 */
[----:B------:R-:W-:Y:S01]  /*3d20*/  IMAD.MOV.U32 R9, RZ, RZ, R35 ;  /* 0x000000ffff097224 */ /* 0x000fe200078e0023 */
[----:B------:R-:W3:Y:S01]  /*3d30*/  MUFU.EX2 R226, R226 ;  /* 0x000000e200e27308 */ /* 0x000ee20000000800 */
[----:B------:R-:W-:Y:S01]  /*3d40*/  FADD R10, R224, R3 ;  /* 0x00000003e00a7221 */ /* 0x000fe20000000000 */
[-CC-:B------:R-:W-:Y:S01]  /*3d50*/  FFMA R22, R22, R7.reuse, -R51.reuse ;  /* 0x0000000716167223 */ /* 0x180fe20000000833 */
[-CC-:B------:R-:W-:Y:S01]  /*3d60*/  FFMA R74, R74, R7.reuse, -R51.reuse ;  /* 0x000000074a4a7223 */ /* 0x180fe20000000833 */
[-CC-:B------:R-:W-:Y:S01]  /*3d70*/  FFMA R60, R60, R7.reuse, -R51.reuse ;  /* 0x000000073c3c7223 */ /* 0x180fe20000000833 */
[----:B----4-:R-:W-:Y:S01]  /*3d80*/  FADD R3, R23, R10 ;  /* 0x0000000a17037221 */ /* 0x010fe20000000000 */
[----:B------:R-:W-:Y:S01]  /*3d90*/  MOV R10, R12 ;  /* 0x0000000c000a7202 */ /* 0x000fe20000000f00 */
[-CC-:B------:R-:W-:Y:S01]  /*3da0*/  FFMA R78, R78, R7.reuse, -R51.reuse ;  /* 0x000000074e4e7223 */ /* 0x180fe20000000833 */
[----:B------:R-:W4:Y:S01]  /*3db0*/  MUFU.EX2 R30, R30 ;  /* 0x0000001e001e7308 */ /* 0x000f220000000800 */
[----:B-----5:R-:W-:Y:S01]  /*3dc0*/  FADD R17, R229, R8 ;  /* 0x00000008e5117221 */ /* 0x020fe20000000000 */
[-CC-:B------:R-:W-:Y:S01]  /*3dd0*/  FFMA R56, R56, R7.reuse, -R51.reuse ;  /* 0x0000000738387223 */ /* 0x180fe20000000833 */
[-CC-:B------:R-:W-:Y:S01]  /*3de0*/  FFMA R82, R82, R7.reuse, -R51.reuse ;  /* 0x0000000752527223 */ /* 0x180fe20000000833 */
[-CC-:B------:R-:W-:Y:S01]  /*3df0*/  FFMA R52, R52, R7.reuse, -R51.reuse ;  /* 0x0000000734347223 */ /* 0x180fe20000000833 */
[-CC-:B------:R-:W-:Y:S01]  /*3e00*/  FFMA R86, R86, R7.reuse, -R51.reuse ;  /* 0x0000000756567223 */ /* 0x180fe20000000833 */
[----:B------:R-:W-:Y:S01]  /*3e10*/  FFMA R48, R48, R7, -R51 ;  /* 0x0000000730307223 */ /* 0x000fe20000000833 */
[----:B------:R-:W-:Y:S01]  /*3e20*/  F2FP.F16.F32.PACK_AB R232, R11, R232 ;  /* 0x000000e80be8723e */ /* 0x000fe200000000ff */
[----:B------:R-:W5:Y:S01]  /*3e30*/  MUFU.EX2 R25, R25 ;  /* 0x0000001900197308 */ /* 0x000f620000000800 */
[----:B---3--:R-:W-:Y:S01]  /*3e40*/  FADD R8, R226, R3 ;  /* 0x00000003e2087221 */ /* 0x008fe20000000000 */
[----:B------:R-:W-:Y:S01]  /*3e50*/  SHF.R.S32.HI R3, RZ, 0x2, R10 ;  /* 0x00000002ff037819 */ /* 0x000fe2000001140a */
[----:B------:R-:W-:Y:S01]  /*3e60*/  @!P0 IMAD.MOV.U32 R59, RZ, RZ, 0x1 ;  /* 0x00000001ff3b8424 */ /* 0x000fe200078e00ff */
[----:B------:R-:W-:Y:S01]  /*3e70*/  F2FP.F16.F32.PACK_AB R233, R16, R233 ;  /* 0x000000e910e9723e */ /* 0x000fe200000000ff */
[----:B------:R-:W-:Y:S01]  /*3e80*/  IMAD R9, R42, 0x8, R9 ;  /* 0x000000082a097824 */ /* 0x000fe200078e0209 */
[----:B------:R-:W-:Y:S01]  /*3e90*/  F2FP.F16.F32.PACK_AB R234, R13, R234 ;  /* 0x000000ea0dea723e */ /* 0x000fe200000000ff */
[----:B------:R3:W-:Y:S01]  /*3ea0*/  @!P0 SYNCS.ARRIVE.TRANS64.ART0 RZ, [R0+URZ+0x18], R59 ;  /* 0x0000183b00ff89a7 */ /* 0x0007e2000850003f */
[----:B------:R-:W1:Y:S01]  /*3eb0*/  MUFU.EX2 R231, R231 ;  /* 0x000000e700e77308 */ /* 0x000e620000000800 */
[C---:B----4-:R-:W-:Y:S01]  /*3ec0*/  FADD R10, R30.reuse, R17 ;  /* 0x000000111e0a7221 */ /* 0x050fe20000000000 */
[----:B------:R-:W-:Y:S01]  /*3ed0*/  ISETP.GE.AND P0, PT, R15, 0x1, PT ;  /* 0x000000010f00780c */ /* 0x000fe20003f06270 */
[----:B------:R-:W-:Y:S01]  /*3ee0*/  IMAD.SHL.U32 R9, R9, 0x8, RZ ;  /* 0x0000000809097824 */ /* 0x000fe200078e00ff */
[----:B------:R-:W-:-:S02]  /*3ef0*/  F2FP.F16.F32.PACK_AB R229, R30, R229 ;  /* 0x000000e51ee5723e */ /* 0x000fc400000000ff */
[----:B------:R-:W-:Y:S02]  /*3f00*/  F2FP.F16.F32.PACK_AB R228, R19, R228 ;  /* 0x000000e413e4723e */ /* 0x000fe400000000ff */
[----:B------:R-:W4:Y:S01]  /*3f10*/  MUFU.EX2 R220, R220 ;  /* 0x000000dc00dc7308 */ /* 0x000f220000000800 */
[----:B-----5:R-:W-:Y:S01]  /*3f20*/  FADD R17, R25, R8 ;  /* 0x0000000819117221 */ /* 0x020fe20000000000 */
[----:B------:R-:W-:Y:S02]  /*3f30*/  LOP3.LUT R8, R3, 0xffff, RZ, 0xc0, !PT ;  /* 0x0000ffff03087812 */ /* 0x000fe400078ec0ff */
[----:B------:R-:W-:Y:S02]  /*3f40*/  F2FP.F16.F32.PACK_AB R226, R25, R226 ;  /* 0x000000e219e2723e */ /* 0x000fe400000000ff */
[----:B------:R-:W-:Y:S02]  /*3f50*/  SHF.R.U32.HI R8, RZ, 0x5, R8 ;  /* 0x00000005ff087819 */ /* 0x000fe40000011608 */
[----:B------:R-:W5:Y:S01]  /*3f60*/  MUFU.EX2 R34, R34 ;  /* 0x0000002200227308 */ /* 0x000f620000000800 */
[----:B-1----:R-:W-:Y:S01]  /*3f70*/  FADD R39, R231, R10 ;  /* 0x0000000ae7277221 */ /* 0x002fe20000000000 */
[----:B------:R-:W-:-:S02]  /*3f80*/  LOP3.LUT R8, R8, 0x7, RZ, 0xc0, !PT ;  /* 0x0000000708087812 */ /* 0x000fc400078ec0ff */
[----:B------:R-:W-:Y:S02]  /*3f90*/  F2FP.F16.F32.PACK_AB R230, R21, R230 ;  /* 0x000000e615e6723e */ /* 0x000fe400000000ff */
[----:B------:R-:W-:Y:S01]  /*3fa0*/  F2FP.F16.F32.PACK_AB R224, R23, R224 ;  /* 0x000000e017e0723e */ /* 0x000fe200000000ff */
[----:B------:R-:W-:Y:S01]  /*3fb0*/  IMAD.IADD R8, R3, 0x1, R8 ;  /* 0x0000000103087824 */ /* 0x000fe200078e0208 */
[----:B------:R-:W1:Y:S01]  /*3fc0*/  MUFU.EX2 R27, R27 ;  /* 0x0000001b001b7308 */ /* 0x000e620000000800 */
[----:B----4-:R-:W-:Y:S01]  /*3fd0*/  FADD R10, R220, R17 ;  /* 0x00000011dc0a7221 */ /* 0x010fe20000000000 */
[----:B------:R-:W-:Y:S02]  /*3fe0*/  F2FP.F16.F32.PACK_AB R235, R20, R235 ;  /* 0x000000eb14eb723e */ /* 0x000fe400000000ff */
[----:B------:R-:W-:Y:S02]  /*3ff0*/  LOP3.LUT R8, R8, 0xfff8, RZ, 0xc0, !PT ;  /* 0x0000fff808087812 */ /* 0x000fe400078ec0ff */
[----:B------:R-:W-:-:S02]  /*4000*/  IADD3 R16, R0, R9, R9 ;  /* 0x0000000900107210 */ /* 0x000fc40007ffe009 */
[----:B------:R-:W4:Y:S01]  /*4010*/  MUFU.EX2 R225, R225 ;  /* 0x000000e100e17308 */ /* 0x000f220000000800 */
[C---:B-----5:R-:W-:Y:S01]  /*4020*/  FADD R12, R34.reuse, R39 ;  /* 0x00000027220c7221 */ /* 0x060fe20000000000 */
[----:B------:R-:W-:-:S06]  /*4030*/  F2FP.F16.F32.PACK_AB R231, R34, R231 ;  /* 0x000000e722e7723e */ /* 0x000fcc00000000ff */
[----:B------:R-:W5:Y:S01]  /*4040*/  MUFU.EX2 R222, R222 ;  /* 0x000000de00de7308 */ /* 0x000f620000000800 */
[C---:B-1----:R-:W-:Y:S01]  /*4050*/  FADD R17, R27.reuse, R10 ;  /* 0x0000000a1b117221 */ /* 0x042fe20000000000 */
[----:B------:R-:W-:-:S06]  /*4060*/  F2FP.F16.F32.PACK_AB R220, R27, R220 ;  /* 0x000000dc1bdc723e */ /* 0x000fcc00000000ff */
[----:B------:R-:W1:Y:S01]  /*4070*/  MUFU.EX2 R28, R28 ;  /* 0x0000001c001c7308 */ /* 0x000e620000000800 */
[----:B----4-:R-:W-:-:S07]  /*4080*/  FADD R39, R225, R12 ;  /* 0x0000000ce1277221 */ /* 0x010fce0000000000 */
[----:B------:R-:W4:Y:S01]  /*4090*/  MUFU.EX2 R29, R29 ;  /* 0x0000001d001d7308 */ /* 0x000f220000000800 */
[----:B-----5:R-:W-:-:S07]  /*40a0*/  FADD R10, R222, R17 ;  /* 0x00000011de0a7221 */ /* 0x020fce0000000000 */
[----:B------:R-:W5:Y:S01]  /*40b0*/  MUFU.EX2 R227, R227 ;  /* 0x000000e300e37308 */ /* 0x000f620000000800 */
[C---:B-1----:R-:W-:Y:S01]  /*40c0*/  FADD R12, R28.reuse, R39 ;  /* 0x000000271c0c7221 */ /* 0x042fe20000000000 */
[----:B------:R-:W-:-:S06]  /*40d0*/  F2FP.F16.F32.PACK_AB R225, R28, R225 ;  /* 0x000000e11ce1723e */ /* 0x000fcc00000000ff */
[----:B------:R-:W1:Y:S01]  /*40e0*/  MUFU.EX2 R216, R216 ;  /* 0x000000d800d87308 */ /* 0x000e620000000800 */
[C---:B----4-:R-:W-:Y:S01]  /*40f0*/  FADD R17, R29.reuse, R10 ;  /* 0x0000000a1d117221 */ /* 0x050fe20000000000 */
[----:B------:R-:W-:Y:S02]  /*4100*/  F2FP.F16.F32.PACK_AB R222, R29, R222 ;  /* 0x000000de1dde723e */ /* 0x000fe400000000ff */
[----:B------:R-:W-:-:S04]  /*4110*/  CS2R R28, SRZ ;  /* 0x00000000001c7805 */ /* 0x000fc8000001ff00 */
[----:B------:R-:W4:Y:S01]  /*4120*/  MUFU.EX2 R32, R32 ;  /* 0x0000002000207308 */ /* 0x000f220000000800 */
[----:B-----5:R-:W-:Y:S01]  /*4130*/  FADD R53, R227, R12 ;  /* 0x0000000ce3357221 */ /* 0x020fe20000000000 */
[----:B------:R-:W-:-:S06]  /*4140*/  IMAD.MOV R12, RZ, RZ, -R8 ;  /* 0x000000ffff0c7224 */ /* 0x000fcc00078e0a08 */
[----:B------:R-:W5:Y:S01]  /*4150*/  MUFU.EX2 R31, R31 ;  /* 0x0000001f001f7308 */ /* 0x000f620000000800 */
[----:B-1----:R-:W-:-:S07]  /*4160*/  FADD R10, R216, R17 ;  /* 0x00000011d80a7221 */ /* 0x002fce0000000000 */
[----:B------:R-:W1:Y:S01]  /*4170*/  MUFU.EX2 R221, R221 ;  /* 0x000000dd00dd7308 */ /* 0x000e620000000800 */
[C---:B----4-:R-:W-:Y:S01]  /*4180*/  FADD R8, R32.reuse, R53 ;  /* 0x0000003520087221 */ /* 0x050fe20000000000 */
[----:B------:R-:W-:-:S06]  /*4190*/  F2FP.F16.F32.PACK_AB R227, R32, R227 ;  /* 0x000000e320e3723e */ /* 0x000fcc00000000ff */
[----:B------:R-:W4:Y:S01]  /*41a0*/  MUFU.EX2 R218, R218 ;  /* 0x000000da00da7308 */ /* 0x000f220000000800 */
[C---:B-----5:R-:W-:Y:S01]  /*41b0*/  FADD R17, R31.reuse, R10 ;  /* 0x0000000a1f117221 */ /* 0x060fe20000000000 */
[----:B------:R-:W-:Y:S02]  /*41c0*/  PRMT R10, R12, 0x7710, RZ ;  /* 0x000077100c0a7816 */ /* 0x000fe400000000ff */
[----:B------:R-:W-:Y:S02]  /*41d0*/  F2FP.F16.F32.PACK_AB R216, R31, R216 ;  /* 0x000000d81fd8723e */ /* 0x000fe400000000ff */
[----:B------:R-:W-:Y:S01]  /*41e0*/  CS2R R30, SRZ ;  /* 0x00000000001e7805 */ /* 0x000fe2000001ff00 */
[----:B------:R-:W-:Y:S01]  /*41f0*/  IMAD.IADD R3, R3, 0x1, R10 ;  /* 0x0000000103037824 */ /* 0x000fe200078e020a */
[----:B------:R-:W5:Y:S01]  /*4200*/  MUFU.EX2 R36, R36 ;  /* 0x0000002400247308 */ /* 0x000f620000000800 */
[----:B-1----:R-:W-:-:S03]  /*4210*/  FADD R53, R221, R8 ;  /* 0x00000008dd357221 */ /* 0x002fc60000000000 */
[----:B------:R-:W-:-:S04]  /*4220*/  PRMT R3, R3, 0x9910, RZ ;  /* 0x0000991003037816 */ /* 0x000fc800000000ff */
[----:B------:R-:W1:Y:S01]  /*4230*/  MUFU.EX2 R33, R33 ;  /* 0x0000002100217308 */ /* 0x000e620000000800 */
[----:B----4-:R-:W-:Y:S01]  /*4240*/  FADD R8, R218, R17 ;  /* 0x00000011da087221 */ /* 0x010fe20000000000 */
[----:B------:R-:W-:-:S06]  /*4250*/  IMAD R3, R2, 0x40, R3 ;  /* 0x0000004002037824 */ /* 0x000fcc00078e0203 */
[----:B------:R-:W4:Y:S01]  /*4260*/  MUFU.EX2 R223, R223 ;  /* 0x000000df00df7308 */ /* 0x000f220000000800 */
[C---:B-----5:R-:W-:Y:S01]  /*4270*/  FADD R10, R36.reuse, R53 ;  /* 0x00000035240a7221 */ /* 0x060fe20000000000 */
[----:B------:R-:W-:-:S06]  /*4280*/  F2FP.F16.F32.PACK_AB R221, R36, R221 ;  /* 0x000000dd24dd723e */ /* 0x000fcc00000000ff */
[----:B------:R-:W5:Y:S01]  /*4290*/  MUFU.EX2 R37, R37 ;  /* 0x0000002500257308 */ /* 0x000f620000000800 */
[C---:B-1----:R-:W-:Y:S01]  /*42a0*/  FADD R8, R33.reuse, R8 ;  /* 0x0000000821087221 */ /* 0x042fe20000000000 */
[----:B------:R-:W-:Y:S02]  /*42b0*/  F2FP.F16.F32.PACK_AB R218, R33, R218 ;  /* 0x000000da21da723e */ /* 0x000fe400000000ff */
[----:B------:R-:W-:-:S04]  /*42c0*/  CS2R R32, SRZ ;  /* 0x0000000000207805 */ /* 0x000fc8000001ff00 */
[----:B------:R-:W1:Y:S01]  /*42d0*/  MUFU.EX2 R44, R44 ;  /* 0x0000002c002c7308 */ /* 0x000e620000000800 */
[----:B----4-:R-:W-:Y:S01]  /*42e0*/  FADD R55, R223, R10 ;  /* 0x0000000adf377221 */ /* 0x010fe20000000000 */
[----:B------:R-:W-:-:S06]  /*42f0*/  PRMT R10, R5, 0x8880, RZ ;  /* 0x00008880050a7816 */ /* 0x000fcc00000000ff */
[----:B------:R-:W4:Y:S01]  /*4300*/  MUFU.EX2 R64, R64 ;  /* 0x0000004000407308 */ /* 0x000f220000000800 */
[----:B-----5:R-:W-:-:S07]  /*4310*/  FADD R17, R37, R8 ;  /* 0x0000000825117221 */ /* 0x020fce0000000000 */
        /* <DEDUP_REMOVED lines=8> */
[----:B-1----:R-:W-:-:S07]  /*43a0*/  FADD R17, R41, R8 ;  /* 0x0000000829117221 */ /* 0x002fce0000000000 */
[----:B------:R-:W1:Y:S01]  /*43b0*/  MUFU.EX2 R62, R62 ;  /* 0x0000003e003e7308 */ /* 0x000e620000000800 */
[C---:B----4-:R-:W-:Y:S01]  /*43c0*/  FADD R5, R217.reuse, R2 ;  /* 0x00000002d9057221 */ /* 0x050fe20000000000 */
[----:B------:R-:W-:Y:S02]  /*43d0*/  F2FP.F16.F32.PACK_AB R217, R217, R58 ;  /* 0x0000003ad9d9723e */ /* 0x000fe400000000ff */
[----:B---3--:R-:W-:-:S04]  /*43e0*/  CS2R R58, SRZ ;  /* 0x00000000003a7805 */ /* 0x008fc8000001ff00 */
[----:B------:R-:W3:Y:S01]  /*43f0*/  MUFU.EX2 R43, R43 ;  /* 0x0000002b002b7308 */ /* 0x000ee20000000800 */
[----:B-----5:R-:W-:-:S07]  /*4400*/  FADD R2, R68, R17 ;  /* 0x0000001144027221 */ /* 0x020fce0000000000 */
[----:B------:R4:W5:Y:S01]  /*4410*/  MUFU.EX2 R219, R26 ;  /* 0x0000001a00db7308 */ /* 0x0009620000000800 */
[----:B-1----:R-:W-:-:S07]  /*4420*/  FADD R8, R62, R5 ;  /* 0x000000053e087221 */ /* 0x002fce0000000000 */
[----:B------:R-:W1:Y:S01]  /*4430*/  MUFU.EX2 R72, R72 ;  /* 0x0000004800487308 */ /* 0x000e620000000800 */
[----:B---3--:R-:W-:Y:S01]  /*4440*/  FADD R5, R43, R2 ;  /* 0x000000022b057221 */ /* 0x008fe20000000000 */
[----:B------:R-:W-:Y:S02]  /*4450*/  SHF.R.S32.HI R2, RZ, 0x5, R10 ;  /* 0x00000005ff027819 */ /* 0x000fe4000001140a */
[----:B----4-:R-:W-:Y:S02]  /*4460*/  CS2R R26, SRZ ;  /* 0x00000000001a7805 */ /* 0x010fe4000001ff00 */
[----:B------:R-:W-:Y:S02]  /*4470*/  PRMT R10, R2, 0x9910, RZ ;  /* 0x00009910020a7816 */ /* 0x000fe400000000ff */
[----:B------:R-:W3:Y:S01]  /*4480*/  MUFU.EX2 R66, R66 ;  /* 0x0000004200427308 */ /* 0x000ee20000000800 */
[C---:B-----5:R-:W-:Y:S01]  /*4490*/  FADD R17, R219.reuse, R8 ;  /* 0x00000008db117221 */ /* 0x060fe20000000000 */
[----:B------:R-:W-:-:S02]  /*44a0*/  F2FP.F16.F32.PACK_AB R219, R219, R62 ;  /* 0x0000003edbdb723e */ /* 0x000fc400000000ff */
[----:B------:R-:W-:-:S04]  /*44b0*/  CS2R R62, SRZ ;  /* 0x00000000003e7805 */ /* 0x000fc8000001ff00 */
[----:B------:R-:W4:Y:S01]  /*44c0*/  MUFU.EX2 R45, R45 ;  /* 0x0000002d002d7308 */ /* 0x000f220000000800 */
[----:B-1----:R-:W-:-:S07]  /*44d0*/  FADD R8, R72, R5 ;  /* 0x0000000548087221 */ /* 0x002fce0000000000 */
[----:B------:R1:W5:Y:S01]  /*44e0*/  MUFU.EX2 R35, R24 ;  /* 0x0000001800237308 */ /* 0x0003620000000800 */
[----:B---3--:R-:W-:-:S07]  /*44f0*/  FADD R2, R66, R17 ;  /* 0x0000001142027221 */ /* 0x008fce0000000000 */
[----:B------:R-:W3:Y:S01]  /*4500*/  MUFU.EX2 R76, R76 ;  /* 0x0000004c004c7308 */ /* 0x000ee20000000800 */
[----:B----4-:R-:W-:Y:S01]  /*4510*/  FADD R5, R45, R8 ;  /* 0x000000082d057221 */ /* 0x010fe20000000000 */
[----:B------:R-:W-:Y:S02]  /*4520*/  MOV R8, R10 ;  /* 0x0000000a00087202 */ /* 0x000fe40000000f00 */
[----:B-1----:R-:W-:-:S03]  /*4530*/  CS2R R24, SRZ ;  /* 0x0000000000187805 */ /* 0x002fc6000001ff00 */
[----:B------:R-:W-:Y:S01]  /*4540*/  IMAD R17, R8, 0x10, R3 ;  /* 0x0000001008117824 */ /* 0x000fe200078e0203 */
[----:B------:R-:W1:Y:S01]  /*4550*/  MUFU.EX2 R70, R70 ;  /* 0x0000004600467308 */ /* 0x000e620000000800 */
[----:B-----5:R-:W-:-:S07]  /*4560*/  FADD R57, R35, R2 ;  /* 0x0000000223397221 */ /* 0x020fce0000000000 */
[----:B------:R-:W4:Y:S01]  /*4570*/  MUFU.EX2 R47, R47 ;  /* 0x0000002f002f7308 */ /* 0x000f220000000800 */
[C---:B---3--:R-:W-:Y:S01]  /*4580*/  FADD R2, R76.reuse, R5 ;  /* 0x000000054c027221 */ /* 0x048fe20000000000 */
[----:B------:R-:W-:Y:S02]  /*4590*/  F2FP.F16.F32.PACK_AB R10, R76, R45 ;  /* 0x0000002d4c0a723e */ /* 0x000fe400000000ff */
[----:B------:R-:W-:Y:S02]  /*45a0*/  CS2R R44, SRZ ;  /* 0x00000000002c7805 */ /* 0x000fe4000001ff00 */
[----:B------:R-:W-:Y:S02]  /*45b0*/  CS2R R76, SRZ ;  /* 0x00000000004c7805 */ /* 0x000fe4000001ff00 */
[----:B------:R-:W3:Y:S01]  /*45c0*/  MUFU.EX2 R39, R22 ;  /* 0x0000001600277308 */ /* 0x000ee20000000800 */
[----:B-1----:R-:W-:-:S07]  /*45d0*/  FADD R8, R70, R57 ;  /* 0x0000003946087221 */ /* 0x002fce0000000000 */
[----:B------:R-:W1:Y:S01]  /*45e0*/  MUFU.EX2 R80, R80 ;  /* 0x0000005000507308 */ /* 0x000e620000000800 */
[----:B----4-:R-:W-:-:S07]  /*45f0*/  FADD R3, R47, R2 ;  /* 0x000000022f037221 */ /* 0x010fce0000000000 */
[----:B------:R-:W4:Y:S01]  /*4600*/  MUFU.EX2 R74, R74 ;  /* 0x0000004a004a7308 */ /* 0x000f220000000800 */
[----:B---3--:R-:W-:-:S07]  /*4610*/  FADD R57, R39, R8 ;  /* 0x0000000827397221 */ /* 0x008fce0000000000 */
[----:B------:R-:W3:Y:S01]  /*4620*/  MUFU.EX2 R49, R49 ;  /* 0x0000003100317308 */ /* 0x000ee20000000800 */
[----:B-1----:R-:W-:-:S07]  /*4630*/  FADD R2, R80, R3 ;  /* 0x0000000350027221 */ /* 0x002fce0000000000 */
[----:B------:R1:W5:Y:S01]  /*4640*/  MUFU.EX2 R53, R60 ;  /* 0x0000003c00357308 */ /* 0x0003620000000800 */
[----:B----4-:R-:W-:-:S07]  /*4650*/  FADD R8, R74, R57 ;  /* 0x000000394a087221 */ /* 0x010fce0000000000 */
[----:B------:R-:W4:Y:S01]  /*4660*/  MUFU.EX2 R84, R84 ;  /* 0x0000005400547308 */ /* 0x000f220000000800 */
[----:B---3--:R-:W-:Y:S01]  /*4670*/  FADD R3, R49, R2 ;  /* 0x0000000231037221 */ /* 0x008fe20000000000 */
[----:B-1----:R-:W-:-:S06]  /*4680*/  CS2R R60, SRZ ;  /* 0x00000000003c7805 */ /* 0x002fcc000001ff00 */
[----:B------:R-:W1:Y:S01]  /*4690*/  MUFU.EX2 R78, R78 ;  /* 0x0000004e004e7308 */ /* 0x000e620000000800 */
[----:B-----5:R-:W-:-:S07]  /*46a0*/  FADD R51, R53, R8 ;  /* 0x0000000835337221 */ /* 0x020fce0000000000 */
[----:B------:R3:W5:Y:S01]  /*46b0*/  MUFU.EX2 R55, R56 ;  /* 0x0000003800377308 */ /* 0x0007620000000800 */
[C---:B----4-:R-:W-:Y:S01]  /*46c0*/  F2FP.F16.F32.PACK_AB R8, R84.reuse, R49 ;  /* 0x000000315408723e */ /* 0x050fe200000000ff */
[----:B------:R-:W-:Y:S01]  /*46d0*/  FADD R12, R84, R3 ;  /* 0x00000003540c7221 */ /* 0x000fe20000000000 */
[----:B------:R-:W-:Y:S02]  /*46e0*/  F2FP.F16.F32.PACK_AB R3, R80, R47 ;  /* 0x0000002f5003723e */ /* 0x000fe400000000ff */
[----:B------:R-:W-:Y:S02]  /*46f0*/  CS2R R46, SRZ ;  /* 0x00000000002e7805 */ /* 0x000fe4000001ff00 */
[----:B------:R-:W-:Y:S01]  /*4700*/  CS2R R80, SRZ ;  /* 0x0000000000507805 */ /* 0x000fe2000001ff00 */
[----:B------:R4:W-:Y:S01]  /*4710*/  STL [R1+0x28], R8 ;  /* 0x0000280801007387 */ /* 0x0009e20000100800 */
[----:B------:R-:W-:Y:S01]  /*4720*/  CS2R R84, SRZ ;  /* 0x0000000000547805 */ /* 0x000fe2000001ff00 */
[----:B------:R-:W2:Y:S01]  /*4730*/  MUFU.EX2 R82, R82 ;  /* 0x0000005200527308 */ /* 0x000ea20000000800 */
[----:B-1----:R-:W-:Y:S01]  /*4740*/  FADD R2, R78, R51 ;  /* 0x000000334e027221 */ /* 0x002fe20000000000 */
[----:B------:R1:W-:Y:S01]  /*4750*/  STL [R1+0x20], R3 ;  /* 0x0000200301007387 */ /* 0x0003e20000100800 */
[----:B------:R-:W-:-:S02]  /*4760*/  CS2R R50, SRZ ;  /* 0x0000000000327805 */ /* 0x000fc4000001ff00 */
[----:B---3--:R-:W-:Y:S01]  /*4770*/  CS2R R56, SRZ ;  /* 0x0000000000387805 */ /* 0x008fe2000001ff00 */
[----:B------:R-:W-:Y:S02]  /*4780*/  STL [R1+0x18], R10 ;  /* 0x0000180a01007387 */ /* 0x000fe40000100800 */
[----:B------:R-:W3:Y:S01]  /*4790*/  MUFU.EX2 R5, R52 ;  /* 0x0000003400057308 */ /* 0x000ee20000000800 */
[----:B----4-:R-:W-:Y:S01]  /*47a0*/  F2FP.F16.F32.PACK_AB R8, R72, R43 ;  /* 0x0000002b4808723e */ /* 0x010fe200000000ff */
[----:B-----5:R-:W-:Y:S01]  /*47b0*/  FADD R43, R55, R2 ;  /* 0x00000002372b7221 */ /* 0x020fe20000000000 */
[----:B------:R-:W-:Y:S02]  /*47c0*/  F2FP.F16.F32.PACK_AB R2, R68, R41 ;  /* 0x000000294402723e */ /* 0x000fe400000000ff */
[----:B------:R-:W-:Y:S02]  /*47d0*/  CS2R R40, SRZ ;  /* 0x0000000000287805 */ /* 0x000fe4000001ff00 */
[----:B------:R-:W-:Y:S01]  /*47e0*/  CS2R R68, SRZ ;  /* 0x0000000000447805 */ /* 0x000fe2000001ff00 */
[----:B------:R4:W-:Y:S01]  /*47f0*/  STL [R1+0x10], R8 ;  /* 0x0000100801007387 */ /* 0x0009e20000100800 */
[----:B------:R-:W-:Y:S01]  /*4800*/  CS2R R72, SRZ ;  /* 0x0000000000487805 */ /* 0x000fe2000001ff00 */
[----:B------:R-:W5:Y:S02]  /*4810*/  MUFU.EX2 R86, R86 ;  /* 0x0000005600567308 */ /* 0x000f640000000800 */
[----:B------:R2:W-:Y:S06]  /*4820*/  STL [R1+0x8], R2 ;  /* 0x0000080201007387 */ /* 0x0005ec0000100800 */
[----:B-1----:R1:W5:Y:S01]  /*4830*/  MUFU.EX2 R3, R48 ;  /* 0x0000003000037308 */ /* 0x0023620000000800 */
[----:B----4-:R-:W-:-:S02]  /*4840*/  F2FP.F16.F32.PACK_AB R8, R64, R37 ;  /* 0x000000254008723e */ /* 0x010fc400000000ff */
[----:B------:R-:W-:Y:S02]  /*4850*/  CS2R R36, SRZ ;  /* 0x0000000000247805 */ /* 0x000fe4000001ff00 */
[----:B------:R-:W-:Y:S01]  /*4860*/  CS2R R64, SRZ ;  /* 0x0000000000407805 */ /* 0x000fe2000001ff00 */
[----:B--2---:R-:W-:Y:S01]  /*4870*/  FADD R2, R82, R43 ;  /* 0x0000002b52027221 */ /* 0x004fe20000000000 */
[----:B------:R-:W-:Y:S01]  /*4880*/  CS2R R42, SRZ ;  /* 0x00000000002a7805 */ /* 0x000fe2000001ff00 */
[----:B------:R5:W-:Y:S02]  /*4890*/  STL [R1], R8 ;  /* 0x0000000801007387 */ /* 0x000be40000100800 */
[C---:B---3--:R-:W-:Y:S01]  /*48a0*/  FADD R11, R5.reuse, R2 ;  /* 0x00000002050b7221 */ /* 0x048fe20000000000 */
[----:B------:R-:W-:Y:S02]  /*48b0*/  F2FP.F16.F32.PACK_AB R2, R5, R82 ;  /* 0x000000520502723e */ /* 0x000fe400000000ff */
[----:B-1----:R-:W-:-:S02]  /*48c0*/  CS2R R48, SRZ ;  /* 0x0000000000307805 */ /* 0x002fc4000001ff00 */
[----:B------:R-:W-:Y:S02]  /*48d0*/  F2FP.F16.F32.PACK_AB R5, R55, R78 ;  /* 0x0000004e3705723e */ /* 0x000fe400000000ff */
[----:B------:R-:W-:Y:S02]  /*48e0*/  CS2R R54, SRZ ;  /* 0x0000000000367805 */ /* 0x000fe4000001ff00 */
[----:B------:R-:W-:Y:S02]  /*48f0*/  CS2R R78, SRZ ;  /* 0x00000000004e7805 */ /* 0x000fe4000001ff00 */
[----:B------:R-:W-:Y:S01]  /*4900*/  CS2R R82, SRZ ;  /* 0x0000000000527805 */ /* 0x000fe2000001ff00 */
[----:B-----5:R-:W-:-:S04]  /*4910*/  FADD R8, R86, R11 ;  /* 0x0000000b56087221 */ /* 0x020fc80000000000 */
[C---:B------:R-:W-:Y:S01]  /*4920*/  FADD R8, R3.reuse, R8 ;  /* 0x0000000803087221 */ /* 0x040fe20000000000 */
[----:B------:R-:W-:Y:S02]  /*4930*/  F2FP.F16.F32.PACK_AB R3, R3, R86 ;  /* 0x000000560303723e */ /* 0x000fe400000000ff */
[----:B------:R-:W-:-:S03]  /*4940*/  CS2R R86, SRZ ;  /* 0x0000000000567805 */ /* 0x000fc6000001ff00 */
[----:B------:R1:W-:Y:S04]  /*4950*/  STL [R1+0x2c], R3 ;  /* 0x00002c0301007387 */ /* 0x0003e80000100800 */
[----:B------:R2:W-:Y:S04]  /*4960*/  STL [R1+0x24], R2 ;  /* 0x0000240201007387 */ /* 0x0005e80000100800 */
[----:B------:R3:W-:Y:S01]  /*4970*/  STL [R1+0x1c], R5 ;  /* 0x00001c0501007387 */ /* 0x0007e20000100800 */
[----:B-1----:R-:W-:Y:S02]  /*4980*/  F2FP.F16.F32.PACK_AB R3, R53, R74 ;  /* 0x0000004a3503723e */ /* 0x002fe400000000ff */
[----:B------:R-:W-:-:S02]  /*4990*/  CS2R R52, SRZ ;  /* 0x0000000000347805 */ /* 0x000fc4000001ff00 */
[----:B------:R-:W-:Y:S02]  /*49a0*/  CS2R R74, SRZ ;  /* 0x00000000004a7805 */ /* 0x000fe4000001ff00 */
[----:B--2---:R-:W-:Y:S01]  /*49b0*/  F2FP.F16.F32.PACK_AB R2, R39, R70 ;  /* 0x000000462702723e */ /* 0x004fe200000000ff */
[----:B------:R1:W-:Y:S01]  /*49c0*/  STL [R1+0x14], R3 ;  /* 0x0000140301007387 */ /* 0x0003e20000100800 */
[----:B------:R-:W-:Y:S02]  /*49d0*/  CS2R R38, SRZ ;  /* 0x0000000000267805 */ /* 0x000fe4000001ff00 */
[----:B------:R-:W-:Y:S02]  /*49e0*/  CS2R R70, SRZ ;  /* 0x0000000000467805 */ /* 0x000fe4000001ff00 */
[----:B---3--:R-:W-:Y:S01]  /*49f0*/  F2FP.F16.F32.PACK_AB R5, R35, R66 ;  /* 0x000000422305723e */ /* 0x008fe200000000ff */
[----:B------:R2:W-:Y:S01]  /*4a00*/  STL [R1+0xc], R2 ;  /* 0x00000c0201007387 */ /* 0x0005e20000100800 */
[----:B------:R-:W-:-:S02]  /*4a10*/  CS2R R34, SRZ ;  /* 0x0000000000227805 */ /* 0x000fc4000001ff00 */
[----:B------:R-:W-:Y:S01]  /*4a20*/  CS2R R66, SRZ ;  /* 0x0000000000427805 */ /* 0x000fe2000001ff00 */
[----:B------:R3:W-:Y:S01]  /*4a30*/  STL [R1+0x4], R5 ;  /* 0x0000040501007387 */ /* 0x0007e20000100800 */
[----:B-1----:R-:W-:Y:S02]  /*4a40*/  IMAD.MOV.U32 R3, RZ, RZ, 0x3f800000 ;  /* 0x3f800000ff037424 */ /* 0x002fe400078e00ff */
[----:B--2---:R-:W-:Y:S01]  /*4a50*/  IMAD.MOV.U32 R2, RZ, RZ, RZ ;  /* 0x000000ffff027224 */ /* 0x004fe200078e00ff */
[----:B---3--:R-:W-:Y:S01]  /*4a60*/  MOV R5, 0x3f800000 ;  /* 0x3f80000000057802 */ /* 0x008fe20000000f00 */
[----:B------:R-:W-:Y:S06]  /*4a70*/  @!P0 BRA `(.L_x_13) ;  /* 0x0000002c003c8947 */ /* 0x000fec0003800000 */
[----:B------:R-:W-:Y:S01]  /*4a80*/  PLOP3.LUT P0, PT, PT, PT, PT, 0x8, 0x0 ;  /* 0x000000000000781c */ /* 0x000fe20003f0e170 */
[----:B------:R-:W-:Y:S01]  /*4a90*/  IMAD.MOV.U32 R9, RZ, RZ, R4 ;  /* 0x000000ffff097224 */ /* 0x000fe200078e0004 */
[----:B------:R-:W-:Y:S01]  /*4aa0*/  MOV R3, 0x3f800000 ;  /* 0x3f80000000037802 */ /* 0x000fe20000000f00 */
[----:B------:R-:W-:Y:S02]  /*4ab0*/  IMAD.MOV.U32 R10, RZ, RZ, R6 ;  /* 0x000000ffff0a7224 */ /* 0x000fe400078e0006 */
[----:B------:R-:W-:Y:S02]  /*4ac0*/  IMAD.MOV R11, RZ, RZ, -R15 ;  /* 0x000000ffff0b7224 */ /* 0x000fe400078e0a0f */
[----:B------:R-:W-:Y:S02]  /*4ad0*/  IMAD.MOV.U32 R13, RZ, RZ, RZ ;  /* 0x000000ffff0d7224 */ /* 0x000fe400078e00ff */
[----:B------:R-:W-:-:S07]  /*4ae0*/  IMAD.MOV.U32 R24, RZ, RZ, RZ ;  /* 0x000000ffff187224 */ /* 0x000fce00078e00ff */
.L_x_18:
[----:B------:R-:W1:Y:S01]  /*4af0*/  S2R R7, SR_CgaCtaId ;  /* 0x0000000000077919 */ /* 0x000e620000008800 */
[----:B------:R-:W-:Y:S01]  /*4b00*/  MOV R0, 0x400 ;  /* 0x0000040000007802 */ /* 0x000fe20000000f00 */
[-C--:B------:R-:W-:Y:S01]  /*4b10*/  FMUL R149, R149, R3.reuse ;  /* 0x0000000395957220 */ /* 0x080fe20000400000 */
        /* <DEDUP_REMOVED lines=29> */
[----:B-1----:R-:W-:Y:S01]  /*4cf0*/  LEA R0, R7, R0, 0x18 ;  /* 0x0000000007007211 */ /* 0x002fe200078ec0ff */
[-C--:B------:R-:W-:Y:S01]  /*4d00*/  FMUL R89, R89, R3.reuse ;  /* 0x0000000359597220 */ /* 0x080fe20000400000 */
[-C--:B------:R-:W-:Y:S01]  /*4d10*/  FMUL R88, R88, R3.reuse ;  /* 0x0000000358587220 */ /* 0x080fe20000400000 */
[-C--:B------:R-:W-:Y:S01]  /*4d20*/  FMUL R85, R85, R3.reuse ;  /* 0x0000000355557220 */ /* 0x080fe20000400000 */
[----:B------:R-:W-:Y:S01]  /*4d30*/  FMUL R84, R84, R3 ;  /* 0x0000000354547220 */ /* 0x000fe20000400000 */
[----:B------:R-:W-:-:S02]  /*4d40*/  VIADD R2, R0, 0x20400 ;  /* 0x0002040000027836 */ /* 0x000fc40000000000 */
[-C--:B------:R-:W-:Y:S01]  /*4d50*/  FMUL R81, R81, R3.reuse ;  /* 0x0000000351517220 */ /* 0x080fe20000400000 */
[-C--:B------:R-:W-:Y:S01]  /*4d60*/  FMUL R80, R80, R3.reuse ;  /* 0x0000000350507220 */ /* 0x080fe20000400000 */
[-C--:B------:R-:W-:Y:S01]  /*4d70*/  FMUL R77, R77, R3.reuse ;  /* 0x000000034d4d7220 */ /* 0x080fe20000400000 */
[-C--:B------:R-:W-:Y:S01]  /*4d80*/  FMUL R76, R76, R3.reuse ;  /* 0x000000034c4c7220 */ /* 0x080fe20000400000 */
[----:B------:R-:W-:Y:S01]  /*4d90*/  SHF.R.U32.HI R2, RZ, 0x4, R2 ;  /* 0x00000004ff027819 */ /* 0x000fe20000011602 */
[-C--:B------:R-:W-:Y:S01]  /*4da0*/  FMUL R73, R73, R3.reuse ;  /* 0x0000000349497220 */ /* 0x080fe20000400000 */
[-C--:B------:R-:W-:Y:S01]  /*4db0*/  FMUL R72, R72, R3.reuse ;  /* 0x0000000348487220 */ /* 0x080fe20000400000 */
[-C--:B------:R-:W-:Y:S01]  /*4dc0*/  FMUL R69, R69, R3.reuse ;  /* 0x0000000345457220 */ /* 0x080fe20000400000 */
[----:B------:R-:W-:Y:S01]  /*4dd0*/  LOP3.LUT R4, R2, 0x3fc0, RZ, 0xc0, !PT ;  /* 0x00003fc002047812 */ /* 0x000fe200078ec0ff */
[-C--:B------:R-:W-:Y:S01]  /*4de0*/  FMUL R68, R68, R3.reuse ;  /* 0x0000000344447220 */ /* 0x080fe20000400000 */
[----:B------:R-:W-:Y:S01]  /*4df0*/  LOP3.LUT R2, R13, 0x1, RZ, 0x3c, !PT ;  /* 0x000000010d027812 */ /* 0x000fe200078e3cff */
[-C--:B------:R-:W-:Y:S01]  /*4e00*/  FMUL R65, R65, R3.reuse ;  /* 0x0000000341417220 */ /* 0x080fe20000400000 */
[----:B------:R-:W-:Y:S01]  /*4e10*/  LOP3.LUT R4, R4, 0x10000, RZ, 0xfc, !PT ;  /* 0x0001000004047812 */ /* 0x000fe200078efcff */
[-C--:B------:R-:W-:Y:S01]  /*4e20*/  FMUL R64, R64, R3.reuse ;  /* 0x0000000340407220 */ /* 0x080fe20000400000 */
[-C--:B------:R-:W-:Y:S01]  /*4e30*/  FMUL R61, R61, R3.reuse ;  /* 0x000000033d3d7220 */ /* 0x080fe20000400000 */
[----:B------:R-:W-:Y:S01]  /*4e40*/  IMAD.U32 R19, R2, -0x80000000, RZ ;  /* 0x8000000002137824 */ /* 0x000fe200078e00ff */
[C---:B------:R-:W-:Y:S01]  /*4e50*/  IADD3 R20, R4.reuse, 0xc06, RZ ;  /* 0x00000c0604147810 */ /* 0x040fe20007ffe0ff */
[C---:B------:R-:W-:Y:S01]  /*4e60*/  VIADD R6, R4.reuse, 0xc04 ;  /* 0x00000c0404067836 */ /* 0x040fe20000000000 */
[C---:B------:R-:W-:Y:S01]  /*4e70*/  R2UR UR6, R4.reuse ;  /* 0x00000000040672ca */ /* 0x040fe200000e0000 */
[----:B------:R-:W-:Y:S01]  /*4e80*/  VIADD R7, R4, 0xc02 ;  /* 0x00000c0204077836 */ /* 0x000fe20000000000 */
[----:B------:R-:W-:Y:S01]  /*4e90*/  R2UR UR10, R20 ;  /* 0x00000000140a72ca */ /* 0x000fe200000e0000 */
[----:B------:R-:W-:Y:S01]  /*4ea0*/  VIADD R20, R4, 0xc00 ;  /* 0x00000c0004147836 */ /* 0x000fe20000000000 */
[----:B------:R-:W-:Y:S01]  /*4eb0*/  R2UR UR14, R6 ;  /* 0x00000000060e72ca */ /* 0x000fe200000e0000 */
[----:B------:R-:W-:Y:S01]  /*4ec0*/  VIADD R6, R4, 0x806 ;  /* 0x0000080604067836 */ /* 0x000fe20000000000 */
[----:B------:R1:W2:Y:S01]  /*4ed0*/  SYNCS.PHASECHK.TRANS64.TRYWAIT P2, [R0+URZ+0x10], R19 ;  /* 0x00001013000075a7 */ /* 0x0002a2000804017f */
[----:B------:R-:W-:Y:S01]  /*4ee0*/  R2UR UR18, R7 ;  /* 0x00000000071272ca */ /* 0x000fe200000e0000 */
[-C--:B------:R-:W-:Y:S01]  /*4ef0*/  FMUL R60, R60, R3.reuse ;  /* 0x000000033c3c7220 */ /* 0x080fe20000400000 */
[----:B------:R-:W-:Y:S01]  /*4f00*/  R2UR UR22, R20 ;  /* 0x00000000141672ca */ /* 0x000fe200000e0000 */
[----:B------:R-:W-:Y:S01]  /*4f10*/  VIADD R20, R4, 0x802 ;  /* 0x0000080204147836 */ /* 0x000fe20000000000 */
[----:B------:R-:W-:Y:S01]  /*4f20*/  R2UR UR26, R6 ;  /* 0x00000000061a72ca */ /* 0x000fe200000e0000 */
[C---:B------:R-:W-:Y:S01]  /*4f30*/  VIADD R6, R4.reuse, 0x800 ;  /* 0x0000080004067836 */ /* 0x040fe20000000000 */
[----:B------:R-:W-:Y:S01]  /*4f40*/  IADD3 R7, R4, 0x804, RZ ;  /* 0x0000080404077810 */ /* 0x000fe20007ffe0ff */
[-C--:B------:R-:W-:Y:S01]  /*4f50*/  FMUL R57, R57, R3.reuse ;  /* 0x0000000339397220 */ /* 0x080fe20000400000 */
[----:B------:R-:W-:Y:S01]  /*4f60*/  R2UR UR34, R20 ;  /* 0x00000000142272ca */ /* 0x000fe200000e0000 */
[----:B------:R-:W-:Y:S01]  /*4f70*/  IMAD R20, R14, 0x2000, R0 ;  /* 0x000020000e147824 */ /* 0x000fe200078e0200 */
[----:B------:R-:W-:Y:S01]  /*4f80*/  R2UR UR11, R6 ;  /* 0x00000000060b72ca */ /* 0x000fe200000e0000 */
[----:B------:R-:W-:Y:S01]  /*4f90*/  VIADD R6, R4, 0x406 ;  /* 0x0000040604067836 */ /* 0x000fe20000000000 */
[----:B------:R-:W-:Y:S01]  /*4fa0*/  R2UR UR30, R7 ;  /* 0x00000000071e72ca */ /* 0x000fe200000e0000 */
[----:B------:R-:W-:Y:S01]  /*4fb0*/  VIADD R21, R20, 0x10400 ;  /* 0x0001040014157836 */ /* 0x000fe20000000000 */
[C---:B------:R-:W-:Y:S01]  /*4fc0*/  IADD3 R7, R4.reuse, 0x404, RZ ;  /* 0x0000040404077810 */ /* 0x040fe20007ffe0ff */
[----:B------:R-:W-:Y:S01]  /*4fd0*/  VIADD R20, R4, 0x402 ;  /* 0x0000040204147836 */ /* 0x000fe20000000000 */
[----:B------:R-:W-:Y:S01]  /*4fe0*/  R2UR UR15, R6 ;  /* 0x00000000060f72ca */ /* 0x000fe200000e0000 */
[----:B------:R-:W-:Y:S01]  /*4ff0*/  VIADD R6, R4, 0x400 ;  /* 0x0000040004067836 */ /* 0x000fe20000000000 */
[----:B------:R-:W-:Y:S01]  /*5000*/  SHF.R.U32.HI R21, RZ, 0x4, R21 ;  /* 0x00000004ff157819 */ /* 0x000fe20000011615 */
[-C--:B------:R-:W-:Y:S01]  /*5010*/  FMUL R56, R56, R3.reuse ;  /* 0x0000000338387220 */ /* 0x080fe20000400000 */
[----:B------:R-:W-:Y:S01]  /*5020*/  R2UR UR19, R20 ;  /* 0x00000000141372ca */ /* 0x000fe200000e0000 */
[-C--:B------:R-:W-:Y:S01]  /*5030*/  FMUL R53, R53, R3.reuse ;  /* 0x0000000335357220 */ /* 0x080fe20000400000 */
[----:B------:R-:W-:Y:S01]  /*5040*/  LOP3.LUT R21, R21, 0x3fc0, RZ, 0xc0, !PT ;  /* 0x00003fc015157812 */ /* 0x000fe200078ec0ff */
[-C--:B------:R-:W-:Y:S01]  /*5050*/  FMUL R52, R52, R3.reuse ;  /* 0x0000000334347220 */ /* 0x080fe20000400000 */
[----:B------:R-:W-:Y:S01]  /*5060*/  R2UR UR17, R7 ;  /* 0x00000000071172ca */ /* 0x000fe200000e0000 */
[-C--:B------:R-:W-:Y:S01]  /*5070*/  FMUL R49, R49, R3.reuse ;  /* 0x0000000331317220 */ /* 0x080fe20000400000 */
[----:B------:R-:W-:Y:S01]  /*5080*/  LOP3.LUT R20, R4, 0x4, RZ, 0xfc, !PT ;  /* 0x0000000404147812 */ /* 0x000fe200078efcff */
[-C--:B------:R-:W-:Y:S01]  /*5090*/  FMUL R48, R48, R3.reuse ;  /* 0x0000000330307220 */ /* 0x080fe20000400000 */
[----:B------:R-:W-:Y:S01]  /*50a0*/  LOP3.LUT R7, R4, 0x6, RZ, 0xfc, !PT ;  /* 0x0000000604077812 */ /* 0x000fe200078efcff */
[-C--:B------:R-:W-:Y:S01]  /*50b0*/  FMUL R45, R45, R3.reuse ;  /* 0x000000032d2d7220 */ /* 0x080fe20000400000 */
[----:B------:R-:W-:Y:S01]  /*50c0*/  LOP3.LUT R21, R21, 0x10000, RZ, 0xfc, !PT ;  /* 0x0001000015157812 */ /* 0x000fe200078efcff */
[-C--:B------:R-:W-:Y:S01]  /*50d0*/  FMUL R44, R44, R3.reuse ;  /* 0x000000032c2c7220 */ /* 0x080fe20000400000 */
[----:B------:R-:W-:Y:S01]  /*50e0*/  R2UR UR25, R20 ;  /* 0x00000000141972ca */ /* 0x000fe200000e0000 */
[-C--:B------:R-:W-:Y:S01]  /*50f0*/  FMUL R41, R41, R3.reuse ;  /* 0x0000000329297220 */ /* 0x080fe20000400000 */
[----:B------:R-:W-:Y:S01]  /*5100*/  R2UR UR23, R7 ;  /* 0x00000000071772ca */ /* 0x000fe200000e0000 */
[C---:B------:R-:W-:Y:S01]  /*5110*/  VIADD R7, R21.reuse, 0xc02 ;  /* 0x00000c0215077836 */ /* 0x040fe20000000000 */
[----:B------:R-:W-:Y:S01]  /*5120*/  LOP3.LUT R20, R4, 0x2, RZ, 0xfc, !PT ;  /* 0x0000000204147812 */ /* 0x000fe200078efcff */
[C---:B------:R-:W-:Y:S01]  /*5130*/  VIADD R4, R21.reuse, 0xc06 ;  /* 0x00000c0615047836 */ /* 0x040fe20000000000 */
[----:B------:R-:W-:Y:S01]  /*5140*/  R2UR UR21, R6 ;  /* 0x00000000061572ca */ /* 0x000fe200000e0000 */
[-C--:B------:R-:W-:Y:S01]  /*5150*/  FMUL R40, R40, R3.reuse ;  /* 0x0000000328287220 */ /* 0x080fe20000400000 */
[----:B------:R-:W-:Y:S01]  /*5160*/  IADD3 R6, R21, 0xc04, RZ ;  /* 0x00000c0415067810 */ /* 0x000fe20007ffe0ff */
[-C--:B------:R-:W-:Y:S01]  /*5170*/  FMUL R37, R37, R3.reuse ;  /* 0x0000000325257220 */ /* 0x080fe20000400000 */
[----:B------:R-:W-:Y:S01]  /*5180*/  R2UR UR8, R4 ;  /* 0x00000000040872ca */ /* 0x000fe200000e0000 */
[C---:B------:R-:W-:Y:S01]  /*5190*/  VIADD R4, R21.reuse, 0xc00 ;  /* 0x00000c0015047836 */ /* 0x040fe20000000000 */
[----:B------:R-:W-:Y:S01]  /*51a0*/  R2UR UR12, R6 ;  /* 0x00000000060c72ca */ /* 0x000fe200000e0000 */
[----:B------:R-:W-:Y:S01]  /*51b0*/  VIADD R6, R21, 0x806 ;  /* 0x0000080615067836 */ /* 0x000fe20000000000 */
[----:B------:R-:W-:Y:S01]  /*51c0*/  R2UR UR16, R7 ;  /* 0x00000000071072ca */ /* 0x000fe200000e0000 */
[C---:B------:R-:W-:Y:S01]  /*51d0*/  VIADD R7, R21.reuse, 0x804 ;  /* 0x0000080415077836 */ /* 0x040fe20000000000 */
[C---:B-1----:R-:W-:Y:S01]  /*51e0*/  IADD3 R19, R21.reuse, 0x802, RZ ;  /* 0x0000080215137810 */ /* 0x042fe20007ffe0ff */
[-C--:B------:R-:W-:Y:S01]  /*51f0*/  FMUL R36, R36, R3.reuse ;  /* 0x0000000324247220 */ /* 0x080fe20000400000 */
[----:B------:R-:W-:Y:S01]  /*5200*/  R2UR UR20, R4 ;  /* 0x00000000041472ca */ /* 0x000fe200000e0000 */
[C---:B------:R-:W-:Y:S01]  /*5210*/  VIADD R4, R21.reuse, 0x800 ;  /* 0x0000080015047836 */ /* 0x040fe20000000000 */
[----:B------:R-:W-:Y:S01]  /*5220*/  R2UR UR24, R6 ;  /* 0x00000000061872ca */ /* 0x000fe200000e0000 */
[----:B------:R-:W-:Y:S01]  /*5230*/  VIADD R6, R21, 0x406 ;  /* 0x0000040615067836 */ /* 0x000fe20000000000 */
[----:B------:R-:W-:Y:S01]  /*5240*/  R2UR UR28, R7 ;  /* 0x00000000071c72ca */ /* 0x000fe200000e0000 */
[----:B------:R-:W-:Y:S01]  /*5250*/  VIADD R7, R21, 0x404 ;  /* 0x0000040415077836 */ /* 0x000fe20000000000 */
[----:B------:R-:W-:Y:S01]  /*5260*/  R2UR UR32, R19 ;  /* 0x00000000132072ca */ /* 0x000fe200000e0000 */
[----:B------:R-:W-:Y:S01]  /*5270*/  VIADD R19, R21, 0x402 ;  /* 0x0000040215137836 */ /* 0x000fe20000000000 */
[----:B------:R-:W-:Y:S01]  /*5280*/  R2UR UR9, R4 ;  /* 0x00000000040972ca */ /* 0x000fe200000e0000 */
[-C--:B------:R-:W-:Y:S01]  /*5290*/  FMUL R33, R33, R3.reuse ;  /* 0x0000000321217220 */ /* 0x080fe20000400000 */
[----:B------:R-:W-:Y:S01]  /*52a0*/  R2UR UR13, R6 ;  /* 0x00000000060d72ca */ /* 0x000fe200000e0000 */
[-C--:B------:R-:W-:Y:S01]  /*52b0*/  FMUL R32, R32, R3.reuse ;  /* 0x0000000320207220 */ /* 0x080fe20000400000 */
[----:B------:R-:W-:Y:S01]  /*52c0*/  R2UR UR29, R7 ;  /* 0x00000000071d72ca */ /* 0x000fe200000e0000 */
[-C--:B------:R-:W-:Y:S01]  /*52d0*/  FMUL R29, R29, R3.reuse ;  /* 0x000000031d1d7220 */ /* 0x080fe20000400000 */
[----:B------:R-:W-:Y:S01]  /*52e0*/  R2UR UR31, R19 ;  /* 0x00000000131f72ca */ /* 0x000fe200000e0000 */
[-C--:B------:R-:W-:Y:S01]  /*52f0*/  FMUL R28, R28, R3.reuse ;  /* 0x000000031c1c7220 */ /* 0x080fe20000400000 */
[----:B------:R-:W-:Y:S01]  /*5300*/  IADD3 R6, R21, 0x400, RZ ;  /* 0x0000040015067810 */ /* 0x000fe20007ffe0ff */
[-C--:B------:R-:W-:Y:S01]  /*5310*/  FMUL R25, R25, R3.reuse ;  /* 0x0000000319197220 */ /* 0x080fe20000400000 */
[C---:B------:R-:W-:Y:S01]  /*5320*/  LOP3.LUT R7, R21.reuse, 0x6, RZ, 0xfc, !PT ;  /* 0x0000000615077812 */ /* 0x040fe200078efcff */
[----:B------:R-:W-:Y:S01]  /*5330*/  FMUL R24, R24, R3 ;  /* 0x0000000318187220 */ /* 0x000fe20000400000 */
[C---:B------:R-:W-:Y:S01]  /*5340*/  LOP3.LUT R19, R21.reuse, 0x4, RZ, 0xfc, !PT ;  /* 0x0000000415137812 */ /* 0x040fe200078efcff */
[-C--:B------:R-:W-:Y:S01]  /*5350*/  FMUL R26, R26, R5.reuse ;  /* 0x000000051a1a7220 */ /* 0x080fe20000400000 */
[----:B------:R-:W-:Y:S01]  /*5360*/  LOP3.LUT R4, R21, 0x2, RZ, 0xfc, !PT ;  /* 0x0000000215047812 */ /* 0x000fe200078efcff */
[-C--:B------:R-:W-:Y:S01]  /*5370*/  FMUL R27, R27, R5.reuse ;  /* 0x000000051b1b7220 */ /* 0x080fe20000400000 */
        /* <DEDUP_REMOVED lines=67> */
[----:B------:R-:W-:Y:S01]  /*57b0*/  FMUL R151, R151, R5 ;  /* 0x0000000597977220 */ /* 0x000fe20000400000 */
[----:B--2---:R-:W-:Y:S06]  /*57c0*/  @P2 BRA `(.L_x_14) ;  /* 0x00000000000c2947 */ /* 0x004fec0003800000 */
[----:B------:R-:W-:-:S04]  /*57d0*/  IMAD.U32 R5, R2, -0x80000000, RZ ;  /* 0x8000000002057824 */ /* 0x000fc800078e00ff */
[----:B------:R-:W1:Y:S02]  /*57e0*/  SYNCS.PHASECHK.TRANS64.TRYWAIT P2, [R0+URZ+0x10], R5 ;  /* 0x00001005000075a7 */ /* 0x000e64000804017f */
[----:B-1----:R-:W-:Y:S05]  /*57f0*/  @!P2 BRA `(.L_x_15) ;  /* 0x0000004400b4a947 */ /* 0x002fea0003800000 */
.L_x_14:
[----:B------:R-:W-:Y:S01]  /*5800*/  WARPGROUP.ARRIVE ;  /* 0x00000000000079c5 */ /* 0x000fe20000000000 */
[----:B------:R-:W-:Y:S01]  /*5810*/  UMOV UR7, 0x40000040 ;  /* 0x4000004000077882 */ /* 0x000fe20000000000 */
[----:B------:R-:W-:Y:S01]  /*5820*/  UMOV UR5, 0x40000040 ;  /* 0x4000004000057882 */ /* 0x000fe20000000000 */
[----:B-1----:R-:W-:-:S03]  /*5830*/  IMAD.U32 R5, R13, -0x80000000, RZ ;  /* 0x800000000d057824 */ /* 0x002fc600078e00ff */
[----:B------:R-:W-:Y:S01]  /*5840*/  HGMMA.64x128x16.F32 R152, gdesc[UR4], RZ, !UPT, gsb0 ;  /* 0x01e00000049879f0 */ /* 0x000fe2000c0008ff */
[----:B------:R-:W-:Y:S01]  /*5850*/  UMOV UR6, UR27 ;  /* 0x0000001b00067c82 */ /* 0x000fe20008000000 */
[----:B------:R-:W-:Y:S01]  /*5860*/  UMOV UR7, 0x40000040 ;  /* 0x4000004000077882 */ /* 0x000fe20000000000 */
[----:B------:R-:W-:Y:S01]  /*5870*/  UMOV UR4, UR37 ;  /* 0x0000002500047c82 */ /* 0x000fe20008000000 */
[----:B------:R-:W-:Y:S01]  /*5880*/  UMOV UR5, 0x40000040 ;  /* 0x4000004000057882 */ /* 0x000fe20000000000 */
[----:B------:R-:W-:Y:S01]  /*5890*/  UMOV UR27, 0x40000040 ;  /* 0x40000040001b7882 */ /* 0x000fe20000000000 */
[----:B------:R-:W-:Y:S02]  /*58a0*/  WARPGROUP.DEPBAR.LE gsb0, 0x0 ;  /* 0x00008000000079c5 */ /* 0x000fe40000010000 */
[----:B------:R-:W-:-:S06]  /*58b0*/  WARPGROUP.ARRIVE ;  /* 0x00000000000079c5 */ /* 0x000fcc0000000000 */
[----:B------:R-:W-:Y:S01]  /*58c0*/  HGMMA.64x128x16.F32 R152, gdesc[UR4], R152, gsb0 ;  /* 0x01e00000049879f0 */ /* 0x000fe20008000898 */
        /* <DEDUP_REMOVED lines=61> */
[----:B------:R-:W-:Y:S03]  /*5ca0*/  HGMMA.64x128x16.F32 R152, gdesc[UR4], R152, gsb0 ;  /* 0x01e00000049879f0 */ /* 0x000fe60008000898 */
[----:B------:R-:W-:Y:S02]  /*5cb0*/  WARPGROUP.DEPBAR.LE gsb0, 0x0 ;  /* 0x00008000000079c5 */ /* 0x000fe40000010000 */
[----:B------:R-:W-:-:S07]  /*5cc0*/  WARPGROUP.ARRIVE ;  /* 0x00000000000079c5 */ /* 0x000fce0000000000 */
        /* <DEDUP_REMOVED lines=20> */
[----:B------:R-:W1:Y:S02]  /*5e10*/  SYNCS.PHASECHK.TRANS64.TRYWAIT P2, [R0+URZ+0x20], R5 ;  /* 0x00002005000075a7 */ /* 0x000e64000804017f */
[----:B-1----:R-:W-:Y:S05]  /*5e20*/  @P2 BRA `(.L_x_16) ;  /* 0x0000000000082947 */ /* 0x002fea0003800000 */
[----:B------:R-:W1:Y:S02]  /*5e30*/  SYNCS.PHASECHK.TRANS64.TRYWAIT P2, [R0+URZ+0x20], R5 ;  /* 0x00002005000075a7 */ /* 0x000e64000804017f */
[----:B-1----:R-:W-:Y:S05]  /*5e40*/  @!P2 BRA `(.L_x_17) ;  /* 0x000000400038a947 */ /* 0x002fea0003800000 */
.L_x_16:
[----:B------:R-:W-:Y:S01]  /*5e50*/  VIADD R3, R0, 0x400 ;  /* 0x0000040000037836 */ /* 0x000fe20000000000 */
[----:B------:R-:W-:Y:S01]  /*5e60*/  WARPGROUP.ARRIVE ;  /* 0x00000000000079c5 */ /* 0x000fe20000000000 */
[----:B------:R-:W-:Y:S01]  /*5e70*/  VOTEU.ANY UP0, P0 ;  /* 0x00000000003f7886 */ /* 0x000fe20000000100 */
[----:B------:R-:W-:Y:S01]  /*5e80*/  UMOV UR19, 0x40000040 ;  /* 0x4000004000137882 */ /* 0x000fe20000000000 */
[----:B------:R-:W-:Y:S01]  /*5e90*/  UMOV UR15, 0x40000040 ;  /* 0x40000040000f7882 */ /* 0x000fe20000000000 */
[----:B------:R-:W-:Y:S01]  /*5ea0*/  SHF.R.U32.HI R3, RZ, 0x4, R3 ;  /* 0x00000004ff037819 */ /* 0x000fe20000011603 */
[----:B------:R-:W-:Y:S01]  /*5eb0*/  UMOV UR11, 0x40000040 ;  /* 0x40000040000b7882 */ /* 0x000fe20000000000 */
[----:B------:R-:W-:Y:S01]  /*5ec0*/  UMOV UR7, 0x40000040 ;  /* 0x4000004000077882 */ /* 0x000fe20000000000 */
[----:B------:R-:W2:Y:S01]  /*5ed0*/  LDC R7, c[0x0][0x480] ;  /* 0x00012000ff077b82 */ /* 0x000ea20000000800 */
[----:B------:R-:W-:-:S04]  /*5ee0*/  LOP3.LUT R3, R3, 0x3fc0, RZ, 0xc0, !PT ;  /* 0x00003fc003037812 */ /* 0x000fc800078ec0ff */
[----:B------:R-:W-:-:S04]  /*5ef0*/  LOP3.LUT R3, R3, 0x4000000, RZ, 0xfc, !PT ;  /* 0x0400000003037812 */ /* 0x000fc800078efcff */
[C---:B------:R-:W-:Y:S01]  /*5f00*/  R2UR UR16, R3.reuse ;  /* 0x00000000031072ca */ /* 0x040fe200000e0000 */
[----:B------:R-:W-:-:S05]  /*5f10*/  VIADD R4, R3, 0x380 ;  /* 0x0000038003047836 */ /* 0x000fca0000000000 */
[----:B------:R-:W-:Y:S02]  /*5f20*/  R2UR UR4, R4 ;  /* 0x00000000040472ca */ /* 0x000fe400000e0000 */
[----:B------:R-:W-:-:S04]  /*5f30*/  IADD3 R4, R3, 0x300, RZ ;  /* 0x0000030003047810 */ /* 0x000fc80007ffe0ff */
[----:B------:R-:W-:Y:S01]  /*5f40*/  R2UR UR6, R4 ;  /* 0x00000000040672ca */ /* 0x000fe200000e0000 */
[----:B------:R-:W-:Y:S01]  /*5f50*/  UMOV UR18, UR16 ;  /* 0x0000001000127c82 */ /* 0x000fe20008000000 */
[C---:B------:R-:W-:Y:S01]  /*5f60*/  VIADD R4, R3.reuse, 0x280 ;  /* 0x0000028003047836 */ /* 0x040fe20000000000 */
[----:B------:R-:W-:Y:S04]  /*5f70*/  HGMMA.64x256x16.F32 R24, R232, gdesc[UR16].tnspB, R24, UP0, gsb0 ;  /* 0x43e00010e8187df0 */ /* 0x000fe8000b800818 */
[----:B------:R-:W-:Y:S01]  /*5f80*/  R2UR UR8, R4 ;  /* 0x00000000040872ca */ /* 0x000fe200000e0000 */
[----:B------:R-:W-:-:S05]  /*5f90*/  VIADD R4, R3, 0x200 ;  /* 0x0000020003047836 */ /* 0x000fca0000000000 */
[----:B------:R-:W-:Y:S01]  /*5fa0*/  R2UR UR10, R4 ;  /* 0x00000000040a72ca */ /* 0x000fe200000e0000 */
[----:B------:R-:W-:-:S05]  /*5fb0*/  VIADD R4, R3, 0x180 ;  /* 0x0000018003047836 */ /* 0x000fca0000000000 */
[----:B------:R-:W-:Y:S01]  /*5fc0*/  R2UR UR12, R4 ;  /* 0x00000000040c72ca */ /* 0x000fe200000e0000 */
[C---:B------:R-:W-:Y:S01]  /*5fd0*/  VIADD R4, R3.reuse, 0x100 ;  /* 0x0000010003047836 */ /* 0x040fe20000000000 */
[----:B------:R-:W-:-:S04]  /*5fe0*/  IADD3 R3, R3, 0x80, RZ ;  /* 0x0000008003037810 */ /* 0x000fc80007ffe0ff */
[----:B------:R-:W-:Y:S01]  /*5ff0*/  R2UR UR16, R3 ;  /* 0x00000000031072ca */ /* 0x000fe200000e0000 */
[----:B------:R-:W-:Y:S01]  /*6000*/  UMOV UR19, 0x40000040 ;  /* 0x4000004000137882 */ /* 0x000fe20000000000 */
[----:B------:R-:W-:-:S11]  /*6010*/  R2UR UR14, R4 ;  /* 0x00000000040e72ca */ /* 0x000fd600000e0000 */
[----:B------:R-:W-:Y:S01]  /*6020*/  UMOV UR18, UR16 ;  /* 0x0000001000127c82 */ /* 0x000fe20008000000 */
[----:B------:R-:W-:Y:S02]  /*6030*/  WARPGROUP.DEPBAR.LE gsb0, 0x0 ;  /* 0x00008000000079c5 */ /* 0x000fe40000010000 */
[----:B------:R-:W-:Y:S01]  /*6040*/  WARPGROUP.ARRIVE ;  /* 0x00000000000079c5 */ /* 0x000fe20000000000 */
[----:B------:R-:W3:Y:S04]  /*6050*/  LDL.LU.64 R232, [R1+0x20] ;  /* 0x0000200001e87983 */ /* 0x000ee80000300a00 */
[----:B------:R-:W3:Y:S01]  /*6060*/  LDL.LU.64 R234, [R1+0x28] ;  /* 0x0000280001ea7983 */ /* 0x000ee20000300a00 */
[----:B------:R-:W-:Y:S03]  /*6070*/  HGMMA.64x256x16.F32 R24, R228, gdesc[UR16].tnspB, R24, gsb0 ;  /* 0x43e00010e4187df0 */ /* 0x000fe60008000818 */
[----:B------:R-:W-:-:S02]  /*6080*/  WARPGROUP.DEPBAR.LE gsb0, 0x0 ;  /* 0x00008000000079c5 */ /* 0x000fc40000010000 */
[----:B------:R-:W-:Y:S01]  /*6090*/  WARPGROUP.ARRIVE ;  /* 0x00000000000079c5 */ /* 0x000fe20000000000 */
[----:B------:R-:W4:Y:S04]  /*60a0*/  LDL.LU.64 R228, [R1+0x10] ;  /* 0x0000100001e47983 */ /* 0x000f280000300a00 */
[----:B------:R-:W4:-:S15]  /*60b0*/  LDL.LU.64 R230, [R1+0x18] ;  /* 0x0000180001e67983 */ /* 0x000f1e0000300a00 */
[----:B------:R-:W-:-:S03]  /*60c0*/  NOP ;  /* 0x0000000000007918 */ /* 0x000fc60000000000 */
[----:B------:R-:W-:Y:S01]  /*60d0*/  HGMMA.64x256x16.F32 R24, R224, gdesc[UR12].tnspB, R24, gsb0 ;  /* 0x43e0000ce0187df0 */ /* 0x000fe20008000818 */
[----:B------:R-:W-:Y:S01]  /*60e0*/  UMOV UR14, UR12 ;  /* 0x0000000c000e7c82 */ /* 0x000fe20008000000 */
[----:B------:R-:W-:Y:S01]  /*60f0*/  UMOV UR15, 0x40000040 ;  /* 0x40000040000f7882 */ /* 0x000fe20000000000 */
[----:B------:R-:W-:Y:S02]  /*6100*/  WARPGROUP.DEPBAR.LE gsb0, 0x0 ;  /* 0x00008000000079c5 */ /* 0x000fe40000010000 */
[----:B------:R-:W-:Y:S01]  /*6110*/  WARPGROUP.ARRIVE ;  /* 0x00000000000079c5 */ /* 0x000fe20000000000 */
[----:B------:R-:W5:Y:S04]  /*6120*/  LDL.LU.64 R224, [R1] ;  /* 0x0000000001e07983 */ /* 0x000f680000300a00 */
[----:B------:R-:W5:-:S15]  /*6130*/  LDL.LU.64 R226, [R1+0x8] ;  /* 0x0000080001e27983 */ /* 0x000f5e0000300a00 */
[----:B------:R-:W-:-:S03]  /*6140*/  NOP ;  /* 0x0000000000007918 */ /* 0x000fc60000000000 */
[----:B------:R-:W-:Y:S01]  /*6150*/  HGMMA.64x256x16.F32 R24, R220, gdesc[UR12].tnspB, R24, gsb0 ;  /* 0x43e0000cdc187df0 */ /* 0x000fe20008000818 */
[----:B------:R-:W-:Y:S01]  /*6160*/  FMNMX R3, R152, R160, !PT ;  /* 0x000000a098037209 */ /* 0x000fe20007800000 */
[----:B------:R-:W-:Y:S01]  /*6170*/  VIADD R11, R11, 0x1 ;  /* 0x000000010b0b7836 */ /* 0x000fe20000000000 */
[----:B------:R-:W-:Y:S02]  /*6180*/  FMNMX R4, R153, R161, !PT ;  /* 0x000000a199047209 */ /* 0x000fe40007800000 */
[----:B------:R-:W-:Y:S02]  /*6190*/  FMNMX R3, R168, R3, !PT ;  /* 0x00000003a8037209 */ /* 0x000fe40007800000 */
        /* <DEDUP_REMOVED lines=9> */
[----:B------:R-:W-:Y:S02]  /*6230*/  FMNMX R3, R208, R3, !PT ;  /* 0x00000003d0037209 */ /* 0x000fe40007800000 */
[----:B------:R-:W-:-:S04]  /*6240*/  FMNMX R4, R209, R4, !PT ;  /* 0x00000004d1047209 */ /* 0x000fc80007800000 */
[----:B-1----:R-:W-:Y:S02]  /*6250*/  FMNMX R5, R3, R4, !PT ;  /* 0x0000000403057209 */ /* 0x002fe40007800000 */
        /* <DEDUP_REMOVED lines=12> */
[----:B------:R-:W-:Y:S02]  /*6320*/  FMNMX R3, R212, R3, !PT ;  /* 0x00000003d4037209 */ /* 0x000fe40007800000 */
[----:B------:R-:W-:-:S04]  /*6330*/  FMNMX R4, R213, R4, !PT ;  /* 0x00000004d5047209 */ /* 0x000fc80007800000 */
[----:B------:R-:W-:-:S04]  /*6340*/  FMNMX R4, R3, R4, !PT ;  /* 0x0000000403047209 */ /* 0x000fc80007800000 */
        /* <DEDUP_REMOVED lines=30> */
[----:B------:R-:W-:-:S04]  /*6530*/  FMNMX R5, R214, R5, !PT ;  /* 0x00000005d6057209 */ /* 0x000fc80007800000 */
[----:B------:R-:W-:Y:S02]  /*6540*/  FMNMX R5, R5, R4, !PT ;  /* 0x0000000405057209 */ /* 0x000fe40007800000 */
[----:B------:R-:W1:Y:S02]  /*6550*/  S2R R4, SR_TID.X ;  /* 0x0000000000047919 */ /* 0x000e640000002100 */
[----:B------:R-:W-:-:S04]  /*6560*/  FMNMX R6, R6, R5, !PT ;  /* 0x0000000506067209 */ /* 0x000fc80007800000 */
[----:B------:R-:W-:-:S05]  /*6570*/  FMNMX R19, R6, R9, !PT ;  /* 0x0000000906137209 */ /* 0x000fca0007800000 */
[----:B------:R-:W2:Y:S01]  /*6580*/  SHFL.BFLY PT, R6, R19, 0x2, 0x1f ;  /* 0x0c401f0013067f89 */ /* 0x000ea200000e0000 */
[----:B-1----:R-:W-:-:S03]  /*6590*/  LOP3.LUT P3, RZ, R4, 0x1f, RZ, 0xc0, !PT ;  /* 0x0000001f04ff7812 */ /* 0x002fc6000786c0ff */
[----:B------:R-:W1:Y:S01]  /*65a0*/  SHFL.BFLY PT, R4, R3, 0x2, 0x1f ;  /* 0x0c401f0003047f89 */ /* 0x000e6200000e0000 */
[----:B--2---:R-:W-:-:S09]  /*65b0*/  FMNMX R21, R19, R6, !PT ;  /* 0x0000000613157209 */ /* 0x004fd20007800000 */
[----:B------:R-:W-:Y:S01]  /*65c0*/  @!P3 IMAD.MOV.U32 R5, RZ, RZ, 0x1 ;  /* 0x00000001ff05b424 */ /* 0x000fe200078e00ff */
[----:B------:R-:W-:Y:S02]  /*65d0*/  WARPGROUP.DEPBAR.LE gsb0, 0x0 ;  /* 0x00008000000079c5 */ /* 0x000fe40000010000 */
[----:B------:R-:W-:-:S06]  /*65e0*/  WARPGROUP.ARRIVE ;  /* 0x00000000000079c5 */ /* 0x000fcc0000000000 */
[----:B------:R-:W-:Y:S01]  /*65f0*/  HGMMA.64x256x16.F32 R24, R216, gdesc[UR8].tnspB, R24, gsb0 ;  /* 0x43e00008d8187df0 */ /* 0x000fe20008000818 */
[----:B------:R-:W-:Y:S01]  /*6600*/  UMOV UR10, UR8 ;  /* 0x00000008000a7c82 */ /* 0x000fe20008000000 */
[----:B------:R-:W-:Y:S01]  /*6610*/  UMOV UR11, 0x40000040 ;  /* 0x40000040000b7882 */ /* 0x000fe20000000000 */
[----:B------:R-:W-:Y:S02]  /*6620*/  WARPGROUP.DEPBAR.LE gsb0, 0x0 ;  /* 0x00008000000079c5 */ /* 0x000fe40000010000 */
[----:B-----5:R-:W-:-:S15]  /*6630*/  WARPGROUP.ARRIVE ;  /* 0x00000000000079c5 */ /* 0x020fde0000000000 */
[----:B------:R-:W-:-:S08]  /*6640*/  NOP ;  /* 0x0000000000007918 */ /* 0x000fd00000000000 */
[----:B------:R-:W-:Y:S03]  /*6650*/  HGMMA.64x256x16.F32 R24, R224, gdesc[UR8].tnspB, R24, gsb0 ;  /* 0x43e00008e0187df0 */ /* 0x000fe60008000818 */
[----:B------:R-:W-:Y:S02]  /*6660*/  WARPGROUP.DEPBAR.LE gsb0, 0x0 ;  /* 0x00008000000079c5 */ /* 0x000fe40000010000 */
[----:B----4-:R-:W-:-:S15]  /*6670*/  WARPGROUP.ARRIVE ;  /* 0x00000000000079c5 */ /* 0x010fde0000000000 */
[----:B------:R-:W-:-:S08]  /*6680*/  NOP ;  /* 0x0000000000007918 */ /* 0x000fd00000000000 */
[----:B------:R-:W-:Y:S01]  /*6690*/  HGMMA.64x256x16.F32 R24, R228, gdesc[UR4].tnspB, R24, gsb0 ;  /* 0x43e00004e4187df0 */ /* 0x000fe20008000818 */
[----:B------:R-:W-:Y:S01]  /*66a0*/  UMOV UR6, UR4 ;  /* 0x0000000400067c82 */ /* 0x000fe20008000000 */
[----:B------:R-:W-:Y:S01]  /*66b0*/  UMOV UR7, 0x40000040 ;  /* 0x4000004000077882 */ /* 0x000fe20000000000 */
[----:B------:R-:W-:Y:S02]  /*66c0*/  WARPGROUP.DEPBAR.LE gsb0, 0x0 ;  /* 0x00008000000079c5 */ /* 0x000fe40000010000 */
[----:B---3--:R-:W-:-:S15]  /*66d0*/  WARPGROUP.ARRIVE ;  /* 0x00000000000079c5 */ /* 0x008fde0000000000 */
[----:B------:R-:W-:-:S08]  /*66e0*/  NOP ;  /* 0x0000000000007918 */ /* 0x000fd00000000000 */
[----:B------:R-:W-:Y:S03]  /*66f0*/  HGMMA.64x256x16.F32 R24, R232, gdesc[UR4].tnspB, R24, gsb0 ;  /* 0x43e00004e8187df0 */ /* 0x000fe60008000818 */
[----:B------:R-:W-:Y:S02]  /*6700*/  WARPGROUP.DEPBAR.LE gsb0, 0x0 ;  /* 0x00008000000079c5 */ /* 0x000fe40000010000 */
[----:B------:R1:W-:Y:S02]  /*6710*/  @!P3 SYNCS.ARRIVE.TRANS64.ART0 RZ, [R0+URZ+0x18], R5 ;  /* 0x0000180500ffb9a7 */ /* 0x0003e4000850003f */
[----:B-1----:R-:W-:Y:S02]  /*6720*/  FMNMX R5, R3, R4, !PT ;  /* 0x0000000403057209 */ /* 0x002fe40007800000 */
[----:B------:R-:W1:Y:S04]  /*6730*/  SHFL.BFLY PT, R4, R21, 0x1, 0x1f ;  /* 0x0c201f0015047f89 */ /* 0x000e6800000e0000 */
[----:B------:R-:W2:Y:S01]  /*6740*/  SHFL.BFLY PT, R6, R5, 0x1, 0x1f ;  /* 0x0c201f0005067f89 */ /* 0x000ea200000e0000 */
[----:B-1----:R-:W-:-:S02]  /*6750*/  FMNMX R4, R21, R4, !PT ;  /* 0x0000000415047209 */ /* 0x002fc40007800000 */
[----:B--2---:R-:W-:Y:S02]  /*6760*/  FMNMX R6, R5, R6, !PT ;  /* 0x0000000605067209 */ /* 0x004fe40007800000 */
[----:B------:R-:W-:Y:S02]  /*6770*/  FSETP.NEU.AND P2, PT, R4, -INF , PT ;  /* 0xff8000000400780b */ /* 0x000fe40003f4d000 */
[----:B------:R-:W-:Y:S02]  /*6780*/  FSETP.NEU.AND P0, PT, R6, -INF , PT ;  /* 0xff8000000600780b */ /* 0x000fe40003f0d000 */
[----:B------:R-:W-:Y:S02]  /*6790*/  FSEL R20, R4, RZ, P2 ;  /* 0x000000ff04147208 */ /* 0x000fe40001000000 */
[----:B------:R-:W-:Y:S02]  /*67a0*/  FSEL R13, R6, RZ, P0 ;  /* 0x000000ff060d7208 */ /* 0x000fe40000000000 */
[----:B------:R-:W-:-:S02]  /*67b0*/  ISETP.NE.AND P2, PT, R11, RZ, PT ;  /* 0x000000ff0b00720c */ /* 0x000fc40003f45270 */
[----:B------:R-:W-:Y:S01]  /*67c0*/  PLOP3.LUT P0, PT, PT, PT, PT, 0x80, 0x0 ;  /* 0x000000000000781c */ /* 0x000fe20003f0f070 */
[----:B------:R-:W-:-:S04]  /*67d0*/  FADD R10, -R13, R10 ;  /* 0x0000000a0d0a7221 */ /* 0x000fc80000000100 */
[-C--:B------:R-:W-:Y:S01]  /*67e0*/  FMUL R3, R10, R7.reuse ;  /* 0x000000070a037220 */ /* 0x080fe20000400000 */
[C---:B------:R-:W-:Y:S01]  /*67f0*/  FADD R10, -R20.reuse, R9 ;  /* 0x00000009140a7221 */ /* 0x040fe20000000100 */
[----:B------:R-:W-:-:S03]  /*6800*/  FMUL R20, R20, R7 ;  /* 0x0000000714147220 */ /* 0x000fc60000400000 */
[-C--:B------:R-:W-:Y:S01]  /*6810*/  FMUL R5, R10, R7.reuse ;  /* 0x000000070a057220 */ /* 0x080fe20000400000 */
[-C--:B------:R-:W-:Y:S01]  /*6820*/  FMUL R10, R13, R7.reuse ;  /* 0x000000070d0a7220 */ /* 0x080fe20000400000 */
[-CC-:B------:R-:W-:Y:S01]  /*6830*/  FFMA R154, R154, R7.reuse, -R20.reuse ;  /* 0x000000079a9a7223 */ /* 0x180fe20000000814 */
[----:B------:R-:W-:Y:S01]  /*6840*/  MUFU.EX2 R3, R3 ;  /* 0x0000000300037308 */ /* 0x000fe20000000800 */
[-C--:B------:R-:W-:Y:S01]  /*6850*/  FFMA R155, R155, R7.reuse, -R20 ;  /* 0x000000079b9b7223 */ /* 0x080fe20000000814 */
[-CC-:B------:R-:W-:Y:S01]  /*6860*/  FFMA R152, R152, R7.reuse, -R10.reuse ;  /* 0x0000000798987223 */ /* 0x180fe2000000080a */
[-CC-:B------:R-:W-:Y:S01]  /*6870*/  FFMA R153, R153, R7.reuse, -R10.reuse ;  /* 0x0000000799997223 */ /* 0x180fe2000000080a */
[-CC-:B------:R-:W-:Y:S01]  /*6880*/  FFMA R156, R156, R7.reuse, -R10.reuse ;  /* 0x000000079c9c7223 */ /* 0x180fe2000000080a */
[-CC-:B------:R-:W-:Y:S01]  /*6890*/  FFMA R157, R157, R7.reuse, -R10.reuse ;  /* 0x000000079d9d7223 */ /* 0x180fe2000000080a */
[-CC-:B------:R-:W-:Y:S01]  /*68a0*/  FFMA R160, R160, R7.reuse, -R10.reuse ;  /* 0x00000007a0a07223 */ /* 0x180fe2000000080a */
[-CC-:B------:R-:W-:Y:S01]  /*68b0*/  FFMA R161, R161, R7.reuse, -R10.reuse ;  /* 0x00000007a1a17223 */ /* 0x180fe2000000080a */
[----:B------:R-:W1:Y:S01]  /*68c0*/  MUFU.EX2 R152, R152 ;  /* 0x0000009800987308 */ /* 0x000e620000000800 */
[----:B------:R-:W-:Y:S01]  /*68d0*/  FFMA R164, R164, R7, -R10 ;  /* 0x00000007a4a47223 */ /* 0x000fe2000000080a */
[----:B------:R-:W-:-:S02]  /*68e0*/  @!P3 IMAD.MOV.U32 R13, RZ, RZ, 0x1 ;  /* 0x00000001ff0db424 */ /* 0x000fc400078e00ff */
[-CC-:B------:R-:W-:Y:S01]  /*68f0*/  FFMA R165, R165, R7.reuse, -R10.reuse ;  /* 0x00000007a5a57223 */ /* 0x180fe2000000080a */
[-C--:B------:R-:W-:Y:S01]  /*6900*/  FFMA R168, R168, R7.reuse, -R10 ;  /* 0x00000007a8a87223 */ /* 0x080fe2000000080a */
[-C--:B------:R-:W-:Y:S01]  /*6910*/  FFMA R158, R158, R7.reuse, -R20 ;  /* 0x000000079e9e7223 */ /* 0x080fe20000000814 */
[----:B------:R2:W-:Y:S01]  /*6920*/  @!P3 SYNCS.ARRIVE.TRANS64.ART0 RZ, [R0+URZ+0x28], R13 ;  /* 0x0000280d00ffb9a7 */ /* 0x0005e2000850003f */
[-C--:B------:R-:W-:Y:S01]  /*6930*/  FFMA R169, R169, R7.reuse, -R10 ;  /* 0x00000007a9a97223 */ /* 0x080fe2000000080a */
[----:B------:R-:W-:Y:S01]  /*6940*/  MUFU.EX2 R5, R5 ;  /* 0x0000000500057308 */ /* 0x000fe20000000800 */
[-C--:B------:R-:W-:Y:S01]  /*6950*/  FFMA R159, R159, R7.reuse, -R20 ;  /* 0x000000079f9f7223 */ /* 0x080fe20000000814 */
[-C--:B------:R-:W-:Y:S01]  /*6960*/  FFMA R172, R172, R7.reuse, -R10 ;  /* 0x00000007acac7223 */ /* 0x080fe2000000080a */
[-C--:B------:R-:W-:Y:S01]  /*6970*/  FFMA R162, R162, R7.reuse, -R20 ;  /* 0x00000007a2a27223 */ /* 0x080fe20000000814 */
[-C--:B------:R-:W-:Y:S01]  /*6980*/  FFMA R173, R173, R7.reuse, -R10 ;  /* 0x00000007adad7223 */ /* 0x080fe2000000080a */
[-C--:B------:R-:W-:Y:S01]  /*6990*/  FFMA R163, R163, R7.reuse, -R20 ;  /* 0x00000007a3a37223 */ /* 0x080fe20000000814 */
[-C--:B------:R-:W-:Y:S01]  /*69a0*/  FFMA R176, R176, R7.reuse, -R10 ;  /* 0x00000007b0b07223 */ /* 0x080fe2000000080a */
[-C--:B------:R-:W-:Y:S01]  /*69b0*/  FFMA R166, R166, R7.reuse, -R20 ;  /* 0x00000007a6a67223 */ /* 0x080fe20000000814 */
[----:B------:R-:W3:Y:S01]  /*69c0*/  MUFU.EX2 R154, R154 ;  /* 0x0000009a009a7308 */ /* 0x000ee20000000800 */
[----:B-1----:R-:W-:Y:S01]  /*69d0*/  FFMA R12, R3, R12, R152 ;  /* 0x0000000c030c7223 */ /* 0x002fe20000000098 */
[-C--:B------:R-:W-:Y:S01]  /*69e0*/  FFMA R177, R177, R7.reuse, -R10 ;  /* 0x00000007b1b17223 */ /* 0x080fe2000000080a */
[-C--:B------:R-:W-:Y:S01]  /*69f0*/  FFMA R167, R167, R7.reuse, -R20 ;  /* 0x00000007a7a77223 */ /* 0x080fe20000000814 */
[-CC-:B------:R-:W-:Y:S01]  /*6a00*/  FFMA R180, R180, R7.reuse, -R10.reuse ;  /* 0x00000007b4b47223 */ /* 0x180fe2000000080a */
[-CC-:B------:R-:W-:Y:S01]  /*6a10*/  FFMA R181, R181, R7.reuse, -R10.reuse ;  /* 0x00000007b5b57223 */ /* 0x180fe2000000080a */
[-CC-:B------:R-:W-:Y:S01]  /*6a20*/  FFMA R184, R184, R7.reuse, -R10.reuse ;  /* 0x00000007b8b87223 */ /* 0x180fe2000000080a */
[-CC-:B------:R-:W-:Y:S01]  /*6a30*/  FFMA R185, R185, R7.reuse, -R10.reuse ;  /* 0x00000007b9b97223 */ /* 0x180fe2000000080a */
[----:B------:R-:W1:Y:S01]  /*6a40*/  MUFU.EX2 R153, R153 ;  /* 0x0000009900997308 */ /* 0x000e620000000800 */
[-CC-:B------:R-:W-:Y:S01]  /*6a50*/  FFMA R188, R188, R7.reuse, -R10.reuse ;  /* 0x00000007bcbc7223 */ /* 0x180fe2000000080a */
[-CC-:B------:R-:W-:Y:S01]  /*6a60*/  FFMA R189, R189, R7.reuse, -R10.reuse ;  /* 0x00000007bdbd7223 */ /* 0x180fe2000000080a */
[-CC-:B------:R-:W-:Y:S01]  /*6a70*/  FFMA R192, R192, R7.reuse, -R10.reuse ;  /* 0x00000007c0c07223 */ /* 0x180fe2000000080a */
[-CC-:B------:R-:W-:Y:S01]  /*6a80*/  FFMA R193, R193, R7.reuse, -R10.reuse ;  /* 0x00000007c1c17223 */ /* 0x180fe2000000080a */
[-CC-:B------:R-:W-:Y:S01]  /*6a90*/  FFMA R196, R196, R7.reuse, -R10.reuse ;  /* 0x00000007c4c47223 */ /* 0x180fe2000000080a */
[-CC-:B------:R-:W-:Y:S01]  /*6aa0*/  FFMA R197, R197, R7.reuse, -R10.reuse ;  /* 0x00000007c5c57223 */ /* 0x180fe2000000080a */
[-C--:B------:R-:W-:Y:S01]  /*6ab0*/  FFMA R200, R200, R7.reuse, -R10 ;  /* 0x00000007c8c87223 */ /* 0x080fe2000000080a */
[----:B------:R-:W2:Y:S01]  /*6ac0*/  MUFU.EX2 R155, R155 ;  /* 0x0000009b009b7308 */ /* 0x000ea20000000800 */
[----:B---3--:R-:W-:Y:S01]  /*6ad0*/  FFMA R8, R5, R8, R154 ;  /* 0x0000000805087223 */ /* 0x008fe2000000009a */
[-CC-:B------:R-:W-:Y:S01]  /*6ae0*/  FFMA R201, R201, R7.reuse, -R10.reuse ;  /* 0x00000007c9c97223 */ /* 0x180fe2000000080a */
[-CC-:B------:R-:W-:Y:S01]  /*6af0*/  FFMA R204, R204, R7.reuse, -R10.reuse ;  /* 0x00000007cccc7223 */ /* 0x180fe2000000080a */
[-CC-:B------:R-:W-:Y:S01]  /*6b00*/  FFMA R205, R205, R7.reuse, -R10.reuse ;  /* 0x00000007cdcd7223 */ /* 0x180fe2000000080a */
[-CC-:B------:R-:W-:Y:S01]  /*6b10*/  FFMA R208, R208, R7.reuse, -R10.reuse ;  /* 0x00000007d0d07223 */ /* 0x180fe2000000080a */
[-CC-:B------:R-:W-:Y:S01]  /*6b20*/  FFMA R209, R209, R7.reuse, -R10.reuse ;  /* 0x00000007d1d17223 */ /* 0x180fe2000000080a */
[-C--:B------:R-:W-:Y:S01]  /*6b30*/  FFMA R212, R212, R7.reuse, -R10 ;  /* 0x00000007d4d47223 */ /* 0x080fe2000000080a */
[----:B------:R-:W3:Y:S01]  /*6b40*/  MUFU.EX2 R156, R156 ;  /* 0x0000009c009c7308 */ /* 0x000ee20000000800 */
[----:B-1----:R-:W-:Y:S01]  /*6b50*/  FADD R9, R153, R12 ;  /* 0x0000000c99097221 */ /* 0x002fe20000000000 */
[-C--:B------:R-:W-:Y:S01]  /*6b60*/  FFMA R213, R213, R7.reuse, -R10 ;  /* 0x00000007d5d57223 */ /* 0x080fe2000000080a */
[-CC-:B------:R-:W-:Y:S01]  /*6b70*/  FFMA R170, R170, R7.reuse, -R20.reuse ;  /* 0x00000007aaaa7223 */ /* 0x180fe20000000814 */
[-CC-:B------:R-:W-:Y:S01]  /*6b80*/  FFMA R171, R171, R7.reuse, -R20.reuse ;  /* 0x00000007abab7223 */ /* 0x180fe20000000814 */
[-CC-:B------:R-:W-:Y:S01]  /*6b90*/  FFMA R174, R174, R7.reuse, -R20.reuse ;  /* 0x00000007aeae7223 */ /* 0x180fe20000000814 */
[-CC-:B------:R-:W-:Y:S01]  /*6ba0*/  FFMA R175, R175, R7.reuse, -R20.reuse ;  /* 0x00000007afaf7223 */ /* 0x180fe20000000814 */
[-C--:B------:R-:W-:Y:S01]  /*6bb0*/  FFMA R178, R178, R7.reuse, -R20 ;  /* 0x00000007b2b27223 */ /* 0x080fe20000000814 */
[----:B------:R-:W1:Y:S01]  /*6bc0*/  MUFU.EX2 R157, R157 ;  /* 0x0000009d009d7308 */ /* 0x000e620000000800 */
[----:B--2---:R-:W-:Y:S01]  /*6bd0*/  FADD R13, R155, R8 ;  /* 0x000000089b0d7221 */ /* 0x004fe20000000000 */
[-CC-:B------:R-:W-:Y:S01]  /*6be0*/  FFMA R179, R179, R7.reuse, -R20.reuse ;  /* 0x00000007b3b37223 */ /* 0x180fe20000000814 */
[-CC-:B------:R-:W-:Y:S01]  /*6bf0*/  FFMA R182, R182, R7.reuse, -R20.reuse ;  /* 0x00000007b6b67223 */ /* 0x180fe20000000814 */
[-CC-:B------:R-:W-:Y:S01]  /*6c00*/  FFMA R183, R183, R7.reuse, -R20.reuse ;  /* 0x00000007b7b77223 */ /* 0x180fe20000000814 */
[-CC-:B------:R-:W-:Y:S01]  /*6c10*/  FFMA R186, R186, R7.reuse, -R20.reuse ;  /* 0x00000007baba7223 */ /* 0x180fe20000000814 */
[-CC-:B------:R-:W-:Y:S01]  /*6c20*/  FFMA R187, R187, R7.reuse, -R20.reuse ;  /* 0x00000007bbbb7223 */ /* 0x180fe20000000814 */
[-CC-:B------:R-:W-:Y:S01]  /*6c30*/  FFMA R190, R190, R7.reuse, -R20.reuse ;  /* 0x00000007bebe7223 */ /* 0x180fe20000000814 */
[----:B------:R-:W2:Y:S01]  /*6c40*/  MUFU.EX2 R160, R160 ;  /* 0x000000a000a07308 */ /* 0x000ea20000000800 */
[----:B---3--:R-:W-:Y:S01]  /*6c50*/  FADD R8, R156, R9 ;  /* 0x000000099c087221 */ /* 0x008fe20000000000 */
        /* <DEDUP_REMOVED lines=8> */
[-CC-:B------:R-:W-:Y:S01]  /*6ce0*/  FFMA R202, R202, R7.reuse, -R20.reuse ;  /* 0x00000007caca7223 */ /* 0x180fe20000000814 */
[-CC-:B------:R-:W-:Y:S01]  /*6cf0*/  FFMA R206, R206, R7.reuse, -R20.reuse ;  /* 0x00000007cece7223 */ /* 0x180fe20000000814 */
[-CC-:B------:R-:W-:Y:S01]  /*6d00*/  FFMA R207, R207, R7.reuse, -R20.reuse ;  /* 0x00000007cfcf7223 */ /* 0x180fe20000000814 */
[-CC-:B------:R-:W-:Y:S01]  /*6d10*/  FFMA R210, R210, R7.reuse, -R20.reuse ;  /* 0x00000007d2d27223 */ /* 0x180fe20000000814 */
[-CC-:B------:R-:W-:Y:S01]  /*6d20*/  FFMA R211, R211, R7.reuse, -R20.reuse ;  /* 0x00000007d3d37223 */ /* 0x180fe20000000814 */
[-CC-:B------:R-:W-:Y:S01]  /*6d30*/  FFMA R215, R215, R7.reuse, -R20.reuse ;  /* 0x00000007d7d77223 */ /* 0x180fe20000000814 */
[----:B------:R-:W1:Y:S01]  /*6d40*/  MUFU.EX2 R164, R164 ;  /* 0x000000a400a47308 */ /* 0x000e620000000800 */
[----:B--2---:R-:W-:Y:S01]  /*6d50*/  FADD R8, R160, R9 ;  /* 0x00000009a0087221 */ /* 0x004fe20000000000 */
[----:B------:R-:W-:Y:S01]  /*6d60*/  FFMA R214, R214, R7, -R20 ;  /* 0x00000007d6d67223 */ /* 0x000fe20000000814 */
[----:B------:R-:W-:-:S02]  /*6d70*/  F2FP.F16.F32.PACK_AB R232, R153, R152 ;  /* 0x0000009899e8723e */ /* 0x000fc400000000ff */
[----:B------:R-:W-:Y:S02]  /*6d80*/  F2FP.F16.F32.PACK_AB R234, R157, R156 ;  /* 0x0000009c9dea723e */ /* 0x000fe400000000ff */
[----:B------:R-:W-:Y:S01]  /*6d90*/  F2FP.F16.F32.PACK_AB R233, R155, R154 ;  /* 0x0000009a9be9723e */ /* 0x000fe200000000ff */
[----:B------:R-:W2:Y:S01]  /*6da0*/  MUFU.EX2 R165, R165 ;  /* 0x000000a500a57308 */ /* 0x000ea20000000800 */
[C---:B---3--:R-:W-:Y:S01]  /*6db0*/  FADD R9, R161.reuse, R8 ;  /* 0x00000008a1097221 */ /* 0x048fe20000000000 */
[----:B------:R-:W-:-:S06]  /*6dc0*/  F2FP.F16.F32.PACK_AB R228, R161, R160 ;  /* 0x000000a0a1e4723e */ /* 0x000fcc00000000ff */
[----:B------:R-:W3:Y:S01]  /*6dd0*/  MUFU.EX2 R168, R168 ;  /* 0x000000a800a87308 */ /* 0x000ee20000000800 */
[----:B-1----:R-:W-:-:S07]  /*6de0*/  FADD R8, R164, R9 ;  /* 0x00000009a4087221 */ /* 0x002fce0000000000 */
[----:B------:R-:W1:Y:S01]  /*6df0*/  MUFU.EX2 R158, R158 ;  /* 0x0000009e009e7308 */ /* 0x000e620000000800 */
[C---:B--2---:R-:W-:Y:S01]  /*6e00*/  FADD R9, R165.reuse, R8 ;  /* 0x00000008a5097221 */ /* 0x044fe20000000000 */
[----:B------:R-:W-:-:S06]  /*6e10*/  F2FP.F16.F32.PACK_AB R230, R165, R164 ;  /* 0x000000a4a5e6723e */ /* 0x000fcc00000000ff */
[----:B------:R-:W2:Y:S01]  /*6e20*/  MUFU.EX2 R169, R169 ;  /* 0x000000a900a97308 */ /* 0x000ea20000000800 */
[----:B---3--:R-:W-:-:S07]  /*6e30*/  FADD R8, R168, R9 ;  /* 0x00000009a8087221 */ /* 0x008fce0000000000 */
[----:B------:R-:W3:Y:S01]  /*6e40*/  MUFU.EX2 R159, R159 ;  /* 0x0000009f009f7308 */ /* 0x000ee20000000800 */
[----:B-1----:R-:W-:-:S07]  /*6e50*/  FADD R10, R158, R13 ;  /* 0x0000000d9e0a7221 */ /* 0x002fce0000000000 */
[----:B------:R-:W1:Y:S01]  /*6e60*/  MUFU.EX2 R172, R172 ;  /* 0x000000ac00ac7308 */ /* 0x000e620000000800 */
[C---:B--2---:R-:W-:Y:S01]  /*6e70*/  FADD R9, R169.reuse, R8 ;  /* 0x00000008a9097221 */ /* 0x044fe20000000000 */
[----:B------:R-:W-:-:S06]  /*6e80*/  F2FP.F16.F32.PACK_AB R224, R169, R168 ;  /* 0x000000a8a9e0723e */ /* 0x000fcc00000000ff */
[----:B------:R-:W2:Y:S01]  /*6e90*/  MUFU.EX2 R162, R162 ;  /* 0x000000a200a27308 */ /* 0x000ea20000000800 */
[C---:B---3--:R-:W-:Y:S01]  /*6ea0*/  FADD R13, R159.reuse, R10 ;  /* 0x0000000a9f0d7221 */ /* 0x048fe20000000000 */
[----:B------:R-:W-:-:S06]  /*6eb0*/  F2FP.F16.F32.PACK_AB R235, R159, R158 ;  /* 0x0000009e9feb723e */ /* 0x000fcc00000000ff */
[----:B------:R-:W3:Y:S01]  /*6ec0*/  MUFU.EX2 R173, R173 ;  /* 0x000000ad00ad7308 */ /* 0x000ee20000000800 */
[----:B-1----:R-:W-:-:S07]  /*6ed0*/  FADD R8, R172, R9 ;  /* 0x00000009ac087221 */ /* 0x002fce0000000000 */
[----:B------:R-:W1:Y:S01]  /*6ee0*/  MUFU.EX2 R163, R163 ;  /* 0x000000a300a37308 */ /* 0x000e620000000800 */
[----:B--2---:R-:W-:-:S07]  /*6ef0*/  FADD R10, R162, R13 ;  /* 0x0000000da20a7221 */ /* 0x004fce0000000000 */
[----:B------:R-:W2:Y:S01]  /*6f00*/  MUFU.EX2 R176, R176 ;  /* 0x000000b000b07308 */ /* 0x000ea20000000800 */
[C---:B---3--:R-:W-:Y:S01]  /*6f10*/  FADD R9, R173.reuse, R8 ;  /* 0x00000008ad097221 */ /* 0x048fe20000000000 */
[----:B------:R-:W-:-:S06]  /*6f20*/  F2FP.F16.F32.PACK_AB R226, R173, R172 ;  /* 0x000000acade2723e */ /* 0x000fcc00000000ff */
[----:B------:R-:W3:Y:S01]  /*6f30*/  MUFU.EX2 R166, R166 ;  /* 0x000000a600a67308 */ /* 0x000ee20000000800 */
[C---:B-1----:R-:W-:Y:S01]  /*6f40*/  FADD R13, R163.reuse, R10 ;  /* 0x0000000aa30d7221 */ /* 0x042fe20000000000 */
[----:B------:R-:W-:-:S06]  /*6f50*/  F2FP.F16.F32.PACK_AB R229, R163, R162 ;  /* 0x000000a2a3e5723e */ /* 0x000fcc00000000ff */
[----:B------:R-:W1:Y:S01]  /*6f60*/  MUFU.EX2 R177, R177 ;  /* 0x000000b100b17308 */ /* 0x000e620000000800 */
[----:B--2---:R-:W-:-:S07]  /*6f70*/  FADD R8, R176, R9 ;  /* 0x00000009b0087221 */ /* 0x004fce0000000000 */
[----:B------:R-:W2:Y:S01]  /*6f80*/  MUFU.EX2 R167, R167 ;  /* 0x000000a700a77308 */ /* 0x000ea20000000800 */
[----:B---3--:R-:W-:-:S07]  /*6f90*/  FADD R10, R166, R13 ;  /* 0x0000000da60a7221 */ /* 0x008fce0000000000 */
[----:B------:R-:W3:Y:S01]  /*6fa0*/  MUFU.EX2 R180, R180 ;  /* 0x000000b400b47308 */ /* 0x000ee20000000800 */
[C---:B-1----:R-:W-:Y:S01]  /*6fb0*/  FADD R9, R177.reuse, R8 ;  /* 0x00000008b1097221 */ /* 0x042fe20000000000 */
[----:B------:R-:W-:-:S06]  /*6fc0*/  F2FP.F16.F32.PACK_AB R220, R177, R176 ;  /* 0x000000b0b1dc723e */ /* 0x000fcc00000000ff */
        /* <DEDUP_REMOVED lines=52> */
[----:B--2---:R-:W-:Y:S01]  /*7310*/  FADD R8, R200, R9 ;  /* 0x00000009c8087221 */ /* 0x004fe20000000000 */
[----:B------:R-:W-:-:S05]  /*7320*/  F2FP.F16.F32.PACK_AB R9, R193, R192 ;  /* 0x000000c0c109723e */ /* 0x000fca00000000ff */
[----:B------:R2:W-:Y:S01]  /*7330*/  STL [R1], R9 ;  /* 0x0000000901007387 */ /* 0x0005e20000100800 */
[----:B------:R-:W2:Y:S01]  /*7340*/  MUFU.EX2 R201, R201 ;  /* 0x000000c900c97308 */ /* 0x000ea20000000800 */
[----:B---3--:R-:W-:-:S07]  /*7350*/  FADD R10, R190, R13 ;  /* 0x0000000dbe0a7221 */ /* 0x008fce0000000000 */
[----:B------:R-:W3:Y:S01]  /*7360*/  MUFU.EX2 R194, R194 ;  /* 0x000000c200c27308 */ /* 0x000ee20000000800 */
[C---:B-1----:R-:W-:Y:S01]  /*7370*/  FADD R13, R191.reuse, R10 ;  /* 0x0000000abf0d7221 */ /* 0x042fe20000000000 */
[----:B------:R-:W-:-:S06]  /*7380*/  F2FP.F16.F32.PACK_AB R219, R191, R190 ;  /* 0x000000bebfdb723e */ /* 0x000fcc00000000ff */
[----:B------:R-:W1:Y:S01]  /*7390*/  MUFU.EX2 R195, R195 ;  /* 0x000000c300c37308 */ /* 0x000e620000000800 */
[----:B--2---:R-:W-:Y:S01]  /*73a0*/  FADD R9, R201, R8 ;  /* 0x00000008c9097221 */ /* 0x004fe20000000000 */
[----:B------:R-:W-:-:S06]  /*73b0*/  F2FP.F16.F32.PACK_AB R8, R197, R196 ;  /* 0x000000c4c508723e */ /* 0x000fcc00000000ff */
[----:B------:R-:W-:Y:S01]  /*73c0*/  MUFU.EX2 R204, R204 ;  /* 0x000000cc00cc7308 */ /* 0x000fe20000000800 */
[----:B---3--:R-:W-:-:S07]  /*73d0*/  FADD R10, R194, R13 ;  /* 0x0000000dc20a7221 */ /* 0x008fce0000000000 */
[----:B------:R-:W2:Y:S01]  /*73e0*/  MUFU.EX2 R198, R198 ;  /* 0x000000c600c67308 */ /* 0x000ea20000000800 */
[C---:B-1----:R-:W-:Y:S01]  /*73f0*/  F2FP.F16.F32.PACK_AB R12, R195.reuse, R194 ;  /* 0x000000c2c30c723e */ /* 0x042fe200000000ff */
[----:B------:R-:W-:-:S04]  /*7400*/  FADD R13, R195, R10 ;  /* 0x0000000ac30d7221 */ /* 0x000fc80000000000 */
[----:B------:R1:W-:Y:S02]  /*7410*/  STL [R1+0x4], R12 ;  /* 0x0000040c01007387 */ /* 0x0003e40000100800 */
[----:B------:R-:W3:Y:S02]  /*7420*/  MUFU.EX2 R199, R199 ;  /* 0x000000c700c77308 */ /* 0x000ee40000000800 */
[----:B------:R4:W-:Y:S06]  /*7430*/  STL [R1+0x8], R8 ;  /* 0x0000080801007387 */ /* 0x0009ec0000100800 */
[----:B------:R-:W5:Y:S01]  /*7440*/  MUFU.EX2 R205, R205 ;  /* 0x000000cd00cd7308 */ /* 0x000f620000000800 */
[----:B--2---:R-:W-:Y:S01]  /*7450*/  FADD R10, R198, R13 ;  /* 0x0000000dc60a7221 */ /* 0x004fe20000000000 */
[----:B-1----:R-:W-:Y:S01]  /*7460*/  F2FP.F16.F32.PACK_AB R12, R201, R200 ;  /* 0x000000c8c90c723e */ /* 0x002fe200000000ff */
[----:B----4-:R-:W-:-:S05]  /*7470*/  FADD R8, R204, R9 ;  /* 0x00000009cc087221 */ /* 0x010fca0000000000 */
[----:B------:R-:W1:Y:S01]  /*7480*/  MUFU.EX2 R202, R202 ;  /* 0x000000ca00ca7308 */ /* 0x000e620000000800 */
[C---:B---3--:R-:W-:Y:S01]  /*7490*/  F2FP.F16.F32.PACK_AB R9, R199.reuse, R198 ;  /* 0x000000c6c709723e */ /* 0x048fe200000000ff */
[----:B------:R-:W-:-:S04]  /*74a0*/  FADD R13, R199, R10 ;  /* 0x0000000ac70d7221 */ /* 0x000fc80000000000 */
[----:B------:R5:W-:Y:S02]  /*74b0*/  STL [R1+0xc], R9 ;  /* 0x00000c0901007387 */ /* 0x000be40000100800 */
[----:B------:R-:W2:Y:S02]  /*74c0*/  MUFU.EX2 R203, R203 ;  /* 0x000000cb00cb7308 */ /* 0x000ea40000000800 */
[----:B------:R-:W-:Y:S06]  /*74d0*/  STL [R1+0x10], R12 ;  /* 0x0000100c01007387 */ /* 0x000fec0000100800 */
[----:B------:R-:W3:Y:S01]  /*74e0*/  MUFU.EX2 R208, R208 ;  /* 0x000000d000d07308 */ /* 0x000ee20000000800 */
[----:B-----5:R-:W-:Y:S01]  /*74f0*/  FADD R9, R205, R8 ;  /* 0x00000008cd097221 */ /* 0x020fe20000000000 */
[----:B-1----:R-:W-:-:S06]  /*7500*/  FADD R10, R202, R13 ;  /* 0x0000000dca0a7221 */ /* 0x002fcc0000000000 */
[----:B------:R-:W1:Y:S01]  /*7510*/  MUFU.EX2 R206, R206 ;  /* 0x000000ce00ce7308 */ /* 0x000e620000000800 */
[C---:B--2---:R-:W-:Y:S01]  /*7520*/  F2FP.F16.F32.PACK_AB R8, R203.reuse, R202 ;  /* 0x000000cacb08723e */ /* 0x044fe200000000ff */
[----:B------:R-:W-:-:S04]  /*7530*/  FADD R13, R203, R10 ;  /* 0x0000000acb0d7221 */ /* 0x000fc80000000000 */
[----:B------:R3:W-:Y:S02]  /*7540*/  STL [R1+0x14], R8 ;  /* 0x0000140801007387 */ /* 0x0007e40000100800 */
[----:B------:R-:W-:Y:S08]  /*7550*/  MUFU.EX2 R209, R209 ;  /* 0x000000d100d17308 */ /* 0x000ff00000000800 */
[----:B------:R-:W2:Y:S01]  /*7560*/  MUFU.EX2 R207, R207 ;  /* 0x000000cf00cf7308 */ /* 0x000ea20000000800 */
[----:B---3--:R-:W-:Y:S01]  /*7570*/  FADD R8, R208, R9 ;  /* 0x00000009d0087221 */ /* 0x008fe20000000000 */
[----:B------:R-:W-:Y:S01]  /*7580*/  F2FP.F16.F32.PACK_AB R9, R205, R204 ;  /* 0x000000cccd09723e */ /* 0x000fe200000000ff */
[----:B-1----:R-:W-:-:S04]  /*7590*/  FADD R10, R206, R13 ;  /* 0x0000000dce0a7221 */ /* 0x002fc80000000000 */
[----:B------:R1:W-:Y:S01]  /*75a0*/  STL [R1+0x18], R9 ;  /* 0x0000180901007387 */ /* 0x0003e20000100800 */
[----:B------:R-:W3:Y:S08]  /*75b0*/  MUFU.EX2 R210, R210 ;  /* 0x000000d200d27308 */ /* 0x000ef00000000800 */
[----:B------:R-:W4:Y:S01]  /*75c0*/  MUFU.EX2 R211, R211 ;  /* 0x000000d300d37308 */ /* 0x000f220000000800 */
[----:B--2---:R-:W-:Y:S01]  /*75d0*/  F2FP.F16.F32.PACK_AB R12, R207, R206 ;  /* 0x000000cecf0c723e */ /* 0x004fe200000000ff */
[----:B-1----:R-:W-:Y:S01]  /*75e0*/  FADD R9, R209, R8 ;  /* 0x00000008d1097221 */ /* 0x002fe20000000000 */
[----:B------:R-:W-:Y:S01]  /*75f0*/  FADD R13, R207, R10 ;  /* 0x0000000acf0d7221 */ /* 0x000fe20000000000 */
[----:B------:R-:W-:-:S02]  /*7600*/  F2FP.F16.F32.PACK_AB R8, R209, R208 ;  /* 0x000000d0d108723e */ /* 0x000fc400000000ff */
[----:B------:R-:W-:Y:S02]  /*7610*/  STL [R1+0x1c], R12 ;  /* 0x00001c0c01007387 */ /* 0x000fe40000100800 */
[----:B------:R-:W1:Y:S01]  /*7620*/  MUFU.EX2 R212, R212 ;  /* 0x000000d400d47308 */ /* 0x000e620000000800 */
[----:B---3--:R-:W-:Y:S01]  /*7630*/  FADD R10, R210, R13 ;  /* 0x0000000dd20a7221 */ /* 0x008fe20000000000 */
[----:B------:R2:W-:Y:S06]  /*7640*/  STL [R1+0x20], R8 ;  /* 0x0000200801007387 */ /* 0x0005ec0000100800 */
[----:B------:R-:W3:Y:S01]  /*7650*/  MUFU.EX2 R213, R213 ;  /* 0x000000d500d57308 */ /* 0x000ee20000000800 */
[C---:B----4-:R-:W-:Y:S01]  /*7660*/  FADD R13, R211.reuse, R10 ;  /* 0x0000000ad30d7221 */ /* 0x050fe20000000000 */
[----:B--2---:R-:W-:-:S06]  /*7670*/  F2FP.F16.F32.PACK_AB R8, R211, R210 ;  /* 0x000000d2d308723e */ /* 0x004fcc00000000ff */
[----:B------:R-:W2:Y:S01]  /*7680*/  MUFU.EX2 R214, R214 ;  /* 0x000000d600d67308 */ /* 0x000ea20000000800 */
[----:B-1----:R-:W-:Y:S01]  /*7690*/  FADD R12, R212, R9 ;  /* 0x00000009d40c7221 */ /* 0x002fe20000000000 */
[----:B------:R2:W-:Y:S06]  /*76a0*/  STL [R1+0x24], R8 ;  /* 0x0000240801007387 */ /* 0x0005ec0000100800 */
[----:B------:R-:W1:Y:S01]  /*76b0*/  MUFU.EX2 R215, R215 ;  /* 0x000000d700d77308 */ /* 0x000e620000000800 */
[C---:B---3--:R-:W-:Y:S01]  /*76c0*/  F2FP.F16.F32.PACK_AB R10, R213.reuse, R212 ;  /* 0x000000d4d50a723e */ /* 0x048fe200000000ff */
[----:B------:R-:W-:-:S04]  /*76d0*/  FADD R12, R213, R12 ;  /* 0x0000000cd50c7221 */ /* 0x000fc80000000000 */
[----:B------:R3:W-:Y:S01]  /*76e0*/  STL [R1+0x28], R10 ;  /* 0x0000280a01007387 */ /* 0x0007e20000100800 */
[----:B--2---:R-:W-:Y:S01]  /*76f0*/  FADD R8, R214, R13 ;  /* 0x0000000dd6087221 */ /* 0x004fe20000000000 */
[----:B------:R-:W-:Y:S02]  /*7700*/  IMAD.MOV.U32 R13, RZ, RZ, R2 ;  /* 0x000000ffff0d7224 */ /* 0x000fe400078e0002 */
[----:B---3--:R-:W-:Y:S01]  /*7710*/  IMAD.MOV.U32 R10, RZ, RZ, R6 ;  /* 0x000000ffff0a7224 */ /* 0x008fe200078e0006 */
[C---:B-1----:R-:W-:Y:S01]  /*7720*/  F2FP.F16.F32.PACK_AB R9, R215.reuse, R214 ;  /* 0x000000d6d709723e */ /* 0x042fe200000000ff */
[----:B------:R-:W-:-:S04]  /*7730*/  FADD R8, R215, R8 ;  /* 0x00000008d7087221 */ /* 0x000fc80000000000 */
[----:B------:R1:W-:Y:S02]  /*7740*/  STL [R1+0x2c], R9 ;  /* 0x00002c0901007387 */ /* 0x0003e40000100800 */
[----:B-1----:R-:W-:Y:S01]  /*7750*/  MOV R9, R4 ;  /* 0x0000000400097202 */ /* 0x002fe20000000f00 */
[----:B------:R-:W-:Y:S06]  /*7760*/  @P2 BRA `(.L_x_18) ;  /* 0xffffffd000e02947 */ /* 0x000fec000383ffff */
.L_x_13:
[----:B------:R-:W1:Y:S01]  /*7770*/  S2R R10, SR_TID.X ;  /* 0x00000000000a7919 */ /* 0x000e620000002100 */
[----:B------:R-:W-:Y:S01]  /*7780*/  IMAD.U32 R2, R2, -0x80000000, RZ ;  /* 0x8000000002027824 */ /* 0x000fe200078e00ff */
[----:B------:R-:W-:Y:S01]  /*7790*/  ISETP.GT.AND P2, PT, R15, RZ, PT ;  /* 0x000000ff0f00720c */ /* 0x000fe20003f44270 */
        /* <DEDUP_REMOVED lines=12> */
[----:B------:R-:W-:Y:S01]  /*7860*/  VOTEU.ANY UP0, P2 ;  /* 0x00000000003f7886 */ /* 0x000fe20001000100 */
        /* <DEDUP_REMOVED lines=16> */
[----:B-1----:R-:W-:Y:S01]  /*7970*/  LOP3.LUT P0, R9, R10, 0x1f, RZ, 0xc0, !PT ;  /* 0x0000001f0a097812 */ /* 0x002fe2000780c0ff */
        /* <DEDUP_REMOVED lines=12> */
[----:B------:R-:W-:-:S02]  /*7a40*/  @!P0 IMAD.MOV.U32 R11, RZ, RZ, 0x1 ;  /* 0x00000001ff0b8424 */ /* 0x000fc400078e00ff */
[-C--:B------:R-:W-:Y:S01]  /*7a50*/  FMUL R69, R69, R3.reuse ;  /* 0x0000000345457220 */ /* 0x080fe20000400000 */
[-C--:B------:R-:W-:Y:S01]  /*7a60*/  FMUL R68, R68, R3.reuse ;  /* 0x0000000344447220 */ /* 0x080fe20000400000 */
[-C--:B------:R-:W-:Y:S01]  /*7a70*/  FMUL R65, R65, R3.reuse ;  /* 0x0000000341417220 */ /* 0x080fe20000400000 */
[----:B------:R1:W-:Y:S01]  /*7a80*/  @!P0 SYNCS.ARRIVE.TRANS64.ART0 RZ, [R0+URZ+0x8], R11 ;  /* 0x0000080b00ff89a7 */ /* 0x0003e2000850003f */
[-C--:B------:R-:W-:Y:S01]  /*7a90*/  FMUL R64, R64, R3.reuse ;  /* 0x0000000340407220 */ /* 0x080fe20000400000 */
[-C--:B------:R-:W-:Y:S01]  /*7aa0*/  FMUL R61, R61, R3.reuse ;  /* 0x000000033d3d7220 */ /* 0x080fe20000400000 */
[-C--:B------:R-:W-:Y:S01]  /*7ab0*/  FMUL R60, R60, R3.reuse ;  /* 0x000000033c3c7220 */ /* 0x080fe20000400000 */
[-C--:B------:R-:W-:Y:S01]  /*7ac0*/  FMUL R57, R57, R3.reuse ;  /* 0x0000000339397220 */ /* 0x080fe20000400000 */
[-C--:B------:R-:W-:Y:S01]  /*7ad0*/  FMUL R56, R56, R3.reuse ;  /* 0x0000000338387220 */ /* 0x080fe20000400000 */
[-C--:B------:R-:W-:Y:S01]  /*7ae0*/  FMUL R53, R53, R3.reuse ;  /* 0x0000000335357220 */ /* 0x080fe20000400000 */
[-C--:B------:R-:W-:Y:S01]  /*7af0*/  FMUL R52, R52, R3.reuse ;  /* 0x0000000334347220 */ /* 0x080fe20000400000 */
[----:B------:R-:W2:Y:S01]  /*7b00*/  SYNCS.PHASECHK.TRANS64.TRYWAIT P0, [R0+URZ+0x20], R2 ;  /* 0x00002002000075a7 */ /* 0x000ea2000800017f */
[----:B------:R-:W-:Y:S01]  /*7b10*/  FMUL R49, R49, R3 ;  /* 0x0000000331317220 */ /* 0x000fe20000400000 */
[----:B-1----:R-:W-:-:S02]  /*7b20*/  VIADD R11, R0, 0x400 ;  /* 0x00000400000b7836 */ /* 0x002fc40000000000 */
        /* <DEDUP_REMOVED lines=10> */
[-C--:B------:R-:W-:Y:S01]  /*7bd0*/  FMUL R32, R32, R3.reuse ;  /* 0x0000000320207220 */ /* 0x080fe20000400000 */
[-C--:B------:R-:W-:Y:S01]  /*7be0*/  FMUL R29, R29, R3.reuse ;  /* 0x000000031d1d7220 */ /* 0x080fe20000400000 */
[----:B------:R-:W-:Y:S01]  /*7bf0*/  LOP3.LUT R11, R11, 0x4000000, RZ, 0xfc, !PT ;  /* 0x040000000b0b7812 */ /* 0x000fe200078efcff */
[-C--:B------:R-:W-:Y:S01]  /*7c00*/  FMUL R28, R28, R3.reuse ;  /* 0x000000031c1c7220 */ /* 0x080fe20000400000 */
[-C--:B------:R-:W-:Y:S01]  /*7c10*/  FMUL R25, R25, R3.reuse ;  /* 0x0000000319197220 */ /* 0x080fe20000400000 */
[----:B------:R-:W-:Y:S01]  /*7c20*/  FMUL R24, R24, R3 ;  /* 0x0000000318187220 */ /* 0x000fe20000400000 */
        /* <DEDUP_REMOVED lines=66> */
[----:B------:R-:W1:Y:S02]  /*8050*/  SYNCS.PHASECHK.TRANS64.TRYWAIT P0, [R0+URZ+0x20], R2 ;  /* 0x00002002000075a7 */ /* 0x000e64000800017f */
[----:B-1----:R-:W-:Y:S05]  /*8060*/  @!P0 BRA `(.L_x_20) ;  /* 0x0000001c00c88947 */ /* 0x002fea0003800000 */
.L_x_19:
[----:B------:R-:W-:Y:S01]  /*8070*/  WARPGROUP.ARRIVE ;  /* 0x00000000000079c5 */ /* 0x000fe20000000000 */
[----:B------:R-:W-:Y:S01]  /*8080*/  UMOV UR6, UR4 ;  /* 0x0000000400067c82 */ /* 0x000fe20008000000 */
[----:B------:R-:W-:Y:S01]  /*8090*/  UMOV UR7, 0x40000040 ;  /* 0x4000004000077882 */ /* 0x000fe20000000000 */
[----:B------:R-:W2:Y:S03]  /*80a0*/  LDL.LU.64 R160, [R1] ;  /* 0x0000000001a07983 */ /* 0x000ea60000300a00 */
[----:B------:R-:W-:Y:S01]  /*80b0*/  HGMMA.64x256x16.F32 R24, R232, gdesc[UR4].tnspB, R24, UP0, gsb0 ;  /* 0x43e00004e8187df0 */ /* 0x000fe2000b800818 */
[C---:B------:R-:W-:Y:S01]  /*80c0*/  IADD3 R2, R11.reuse, 0x80, RZ ;  /* 0x000000800b027810 */ /* 0x040fe20007ffe0ff */
[----:B------:R-:W2:Y:S03]  /*80d0*/  LDL.LU.64 R162, [R1+0x8] ;  /* 0x0000080001a27983 */ /* 0x000ea60000300a00 */
[----:B------:R-:W-:Y:S01]  /*80e0*/  R2UR UR4, R2 ;  /* 0x00000000020472ca */ /* 0x000fe200000e0000 */
[----:B------:R-:W-:Y:S01]  /*80f0*/  UMOV UR7, 0x40000040 ;  /* 0x4000004000077882 */ /* 0x000fe20000000000 */
[----:B------:R-:W3:Y:S01]  /*8100*/  LDL.LU.64 R156, [R1+0x10] ;  /* 0x00001000019c7983 */ /* 0x000ee20000300a00 */
[----:B------:R-:W-:-:S03]  /*8110*/  VIADD R2, R11, 0x100 ;  /* 0x000001000b027836 */ /* 0x000fc60000000000 */
[----:B------:R-:W3:Y:S04]  /*8120*/  LDL.LU.64 R158, [R1+0x18] ;  /* 0x00001800019e7983 */ /* 0x000ee80000300a00 */
[----:B------:R-:W4:Y:S03]  /*8130*/  LDL.LU.64 R152, [R1+0x20] ;  /* 0x0000200001987983 */ /* 0x000f260000300a00 */
[----:B------:R-:W-:Y:S01]  /*8140*/  UMOV UR6, UR4 ;  /* 0x0000000400067c82 */ /* 0x000fe20008000000 */
[----:B------:R-:W-:Y:S01]  /*8150*/  R2UR UR4, R2 ;  /* 0x00000000020472ca */ /* 0x000fe200000e0000 */
[----:B------:R-:W-:Y:S02]  /*8160*/  WARPGROUP.DEPBAR.LE gsb0, 0x0 ;  /* 0x00008000000079c5 */ /* 0x000fe40000010000 */
[----:B------:R-:W-:Y:S01]  /*8170*/  WARPGROUP.ARRIVE ;  /* 0x00000000000079c5 */ /* 0x000fe20000000000 */
[----:B------:R-:W4:Y:S01]  /*8180*/  LDL.LU.64 R154, [R1+0x28] ;  /* 0x00002800019a7983 */ /* 0x000f220000300a00 */
[----:B------:R-:W-:Y:S01]  /*8190*/  VIADD R2, R11, 0x180 ;  /* 0x000001800b027836 */ /* 0x000fe20000000000 */
[----:B------:R-:W-:Y:S01]  /*81a0*/  ISETP.NE.AND P0, PT, R9, RZ, PT ;  /* 0x000000ff0900720c */ /* 0x000fe20003f05270 */
[----:B------:R-:W-:Y:S01]  /*81b0*/  VIADD R15, R16, 0x10400 ;  /* 0x00010400100f7836 */ /* 0x000fe20000000000 */
[----:B-1----:R-:W1:Y:S05]  /*81c0*/  SHFL.BFLY PT, R3, R12, 0x1, 0x1f ;  /* 0x0c201f000c037f89 */ /* 0x002e6a00000e0000 */
[----:B------:R-:W-:Y:S01]  /*81d0*/  HGMMA.64x256x16.F32 R24, R228, gdesc[UR4].tnspB, R24, gsb0 ;  /* 0x43e00004e4187df0 */ /* 0x000fe20008000818 */
[----:B------:R-:W-:Y:S01]  /*81e0*/  UMOV UR6, UR4 ;  /* 0x0000000400067c82 */ /* 0x000fe20008000000 */
[----:B------:R-:W-:Y:S01]  /*81f0*/  UMOV UR7, 0x40000040 ;  /* 0x4000004000077882 */ /* 0x000fe20000000000 */
[----:B------:R-:W-:Y:S01]  /*8200*/  R2UR UR4, R2 ;  /* 0x00000000020472ca */ /* 0x000fe200000e0000 */
[----:B------:R-:W-:Y:S01]  /*8210*/  VIADD R2, R11, 0x200 ;  /* 0x000002000b027836 */ /* 0x000fe20000000000 */
[----:B------:R-:W-:Y:S01]  /*8220*/  SHF.R.U32.HI R14, RZ, 0x3, R15 ;  /* 0x00000003ff0e7819 */ /* 0x000fe2000001160f */
[----:B------:R-:W-:Y:S01]  /*8230*/  VIADD R22, R16, 0x10420 ;  /* 0x0001042010167836 */ /* 0x000fe20000000000 */
[----:B------:R-:W-:Y:S02]  /*8240*/  S2UR UR11, SR_CTAID.Y ;  /* 0x00000000000b79c3 */ /* 0x000fe40000002600 */
[----:B------:R-:W-:Y:S01]  /*8250*/  LOP3.LUT R14, R15, 0x70, R14, 0x78, !PT ;  /* 0x000000700f0e7812 */ /* 0x000fe200078e780e */
[----:B------:R-:W-:Y:S01]  /*8260*/  IMAD.MOV.U32 R15, RZ, RZ, RZ ;  /* 0x000000ffff0f7224 */ /* 0x000fe200078e00ff */
[----:B------:R-:W-:-:S04]  /*8270*/  SHF.R.U32.HI R23, RZ, 0x3, R22 ;  /* 0x00000003ff177819 */ /* 0x000fc80000011616 */
[----:B------:R-:W-:Y:S01]  /*8280*/  LOP3.LUT R22, R22, 0x70, R23, 0x78, !PT ;  /* 0x0000007016167812 */ /* 0x000fe200078e7817 */
[----:B------:R-:W-:Y:S01]  /*8290*/  IMAD.MOV.U32 R23, RZ, RZ, RZ ;  /* 0x000000ffff177224 */ /* 0x000fe200078e00ff */
[----:B------:R-:W-:Y:S01]  /*82a0*/  MOV R15, R14 ;  /* 0x0000000e000f7202 */ /* 0x000fe20000000f00 */
[----:B------:R-:W5:Y:S03]  /*82b0*/  S2UR UR10, SR_CTAID.X ;  /* 0x00000000000a79c3 */ /* 0x000f660000002500 */
[----:B------:R-:W-:Y:S01]  /*82c0*/  MOV R23, R22 ;  /* 0x0000001600177202 */ /* 0x000fe20000000f00 */
[----:B-1----:R-:W-:-:S04]  /*82d0*/  FADD R12, R3, R12 ;  /* 0x0000000c030c7221 */ /* 0x002fc80000000000 */
[----:B------:R-:W1:Y:S01]  /*82e0*/  S2UR UR12, SR_CTAID.Z ;  /* 0x00000000000c79c3 */ /* 0x000e620000002700 */
[----:B------:R-:W-:Y:S01]  /*82f0*/  SHFL.BFLY PT, R5, R12, 0x2, 0x1f ;  /* 0x0c401f000c057f89 */ /* 0x000fe200000e0000 */
[----:B-----5:R-:W-:Y:S01]  /*8300*/  USHF.L.U32 UR10, UR10, 0x7, URZ ;  /* 0x000000070a0a7899 */ /* 0x020fe2000800063f */
[----:B------:R-:W-:Y:S02]  /*8310*/  WARPGROUP.DEPBAR.LE gsb0, 0x0 ;  /* 0x00008000000079c5 */ /* 0x000fe40000010000 */
[----:B------:R-:W-:-:S06]  /*8320*/  WARPGROUP.ARRIVE ;  /* 0x00000000000079c5 */ /* 0x000fcc0000000000 */
[----:B------:R-:W-:Y:S01]  /*8330*/  HGMMA.64x256x16.F32 R24, R224, gdesc[UR4].tnspB, R24, gsb0 ;  /* 0x43e00004e0187df0 */ /* 0x000fe20008000818 */
[----:B------:R-:W-:Y:S01]  /*8340*/  UMOV UR6, UR4 ;  /* 0x0000000400067c82 */ /* 0x000fe20008000000 */
[----:B------:R-:W-:Y:S01]  /*8350*/  UMOV UR7, 0x40000040 ;  /* 0x4000004000077882 */ /* 0x000fe20000000000 */
[----:B------:R-:W-:Y:S01]  /*8360*/  R2UR UR4, R2 ;  /* 0x00000000020472ca */ /* 0x000fe200000e0000 */
[----:B------:R-:W-:Y:S01]  /*8370*/  VIADD R2, R11, 0x280 ;  /* 0x000002800b027836 */ /* 0x000fe20000000000 */
[----:B------:R-:W-:Y:S02]  /*8380*/  WARPGROUP.DEPBAR.LE gsb0, 0x0 ;  /* 0x00008000000079c5 */ /* 0x000fe40000010000 */
[----:B------:R-:W-:-:S15]  /*8390*/  WARPGROUP.ARRIVE ;  /* 0x00000000000079c5 */ /* 0x000fde0000000000 */
[----:B------:R-:W-:-:S06]  /*83a0*/  NOP ;  /* 0x0000000000007918 */ /* 0x000fcc0000000000 */
[----:B------:R-:W-:Y:S01]  /*83b0*/  HGMMA.64x256x16.F32 R24, R220, gdesc[UR4].tnspB, R24, gsb0 ;  /* 0x43e00004dc187df0 */ /* 0x000fe20008000818 */
[----:B------:R-:W-:Y:S01]  /*83c0*/  UMOV UR6, UR4 ;  /* 0x0000000400067c82 */ /* 0x000fe20008000000 */
[----:B------:R-:W-:Y:S01]  /*83d0*/  UMOV UR7, 0x40000040 ;  /* 0x4000004000077882 */ /* 0x000fe20000000000 */
[----:B------:R-:W-:Y:S02]  /*83e0*/  R2UR UR4, R2 ;  /* 0x00000000020472ca */ /* 0x000fe400000e0000 */
[C---:B------:R-:W-:Y:S01]  /*83f0*/  IADD3 R2, R11.reuse, 0x300, RZ ;  /* 0x000003000b027810 */ /* 0x040fe20007ffe0ff */
[----:B------:R-:W-:Y:S01]  /*8400*/  VIADD R11, R11, 0x380 ;  /* 0x000003800b0b7836 */ /* 0x000fe20000000000 */
[----:B------:R-:W-:Y:S02]  /*8410*/  WARPGROUP.DEPBAR.LE gsb0, 0x0 ;  /* 0x00008000000079c5 */ /* 0x000fe40000010000 */
[----:B------:R-:W-:-:S15]  /*8420*/  WARPGROUP.ARRIVE ;  /* 0x00000000000079c5 */ /* 0x000fde0000000000 */
[----:B------:R-:W-:-:S04]  /*8430*/  NOP ;  /* 0x0000000000007918 */ /* 0x000fc80000000000 */
[----:B------:R-:W-:Y:S01]  /*8440*/  HGMMA.64x256x16.F32 R24, R216, gdesc[UR4].tnspB, R24, gsb0 ;  /* 0x43e00004d8187df0 */ /* 0x000fe20008000818 */
[----:B------:R-:W-:Y:S01]  /*8450*/  UMOV UR6, UR4 ;  /* 0x0000000400067c82 */ /* 0x000fe20008000000 */
[----:B------:R-:W-:Y:S01]  /*8460*/  UMOV UR7, 0x40000040 ;  /* 0x4000004000077882 */ /* 0x000fe20000000000 */
[----:B------:R-:W-:Y:S01]  /*8470*/  R2UR UR4, R2 ;  /* 0x00000000020472ca */ /* 0x000fe200000e0000 */
[----:B------:R-:W-:Y:S02]  /*8480*/  WARPGROUP.DEPBAR.LE gsb0, 0x0 ;  /* 0x00008000000079c5 */ /* 0x000fe40000010000 */
[----:B--2---:R-:W-:-:S15]  /*8490*/  WARPGROUP.ARRIVE ;  /* 0x00000000000079c5 */ /* 0x004fde0000000000 */
[----:B------:R-:W-:-:S07]  /*84a0*/  NOP ;  /* 0x0000000000007918 */ /* 0x000fce0000000000 */
[----:B------:R-:W-:Y:S01]  /*84b0*/  HGMMA.64x256x16.F32 R24, R160, gdesc[UR4].tnspB, R24, gsb0 ;  /* 0x43e00004a0187df0 */ /* 0x000fe20008000818 */
[----:B------:R-:W-:Y:S01]  /*84c0*/  UMOV UR6, UR4 ;  /* 0x0000000400067c82 */ /* 0x000fe20008000000 */
[----:B------:R-:W-:Y:S01]  /*84d0*/  UMOV UR7, 0x40000040 ;  /* 0x4000004000077882 */ /* 0x000fe20000000000 */
[----:B------:R-:W-:Y:S02]  /*84e0*/  R2UR UR4, R11 ;  /* 0x000000000b0472ca */ /* 0x000fe400000e0000 */
[----:B------:R-:W2:Y:S02]  /*84f0*/  SHFL.BFLY PT, R11, R8, 0x1, 0x1f ;  /* 0x0c201f00080b7f89 */ /* 0x000ea400000e0000 */
[----:B--2---:R-:W-:Y:S01]  /*8500*/  FADD R13, R11, R8 ;  /* 0x000000080b0d7221 */ /* 0x004fe20000000000 */
[----:B------:R-:W-:Y:S02]  /*8510*/  WARPGROUP.DEPBAR.LE gsb0, 0x0 ;  /* 0x00008000000079c5 */ /* 0x000fe40000010000 */
[----:B---3--:R-:W-:Y:S01]  /*8520*/  WARPGROUP.ARRIVE ;  /* 0x00000000000079c5 */ /* 0x008fe20000000000 */
[----:B------:R-:W-:-:S15]  /*8530*/  IADD3 R162, P2, R14, 0x4000, RZ ;  /* 0x000040000ea27810 */ /* 0x000fde0007f5e0ff */
[----:B------:R-:W-:Y:S02]  /*8540*/  NOP ;  /* 0x0000000000007918 */ /* 0x000fe40000000000 */
[----:B------:R-:W-:Y:S01]  /*8550*/  HGMMA.64x256x16.F32 R24, R156, gdesc[UR4].tnspB, R24, gsb0 ;  /* 0x43e000049c187df0 */ /* 0x000fe20008000818 */
[----:B------:R-:W-:Y:S01]  /*8560*/  UMOV UR6, UR4 ;  /* 0x0000000400067c82 */ /* 0x000fe20008000000 */
[----:B------:R-:W-:Y:S01]  /*8570*/  UMOV UR7, 0x40000040 ;  /* 0x4000004000077882 */ /* 0x000fe20000000000 */
[----:B------:R-:W-:Y:S01]  /*8580*/  IMAD.X R163, RZ, RZ, RZ, P2 ;  /* 0x000000ffffa37224 */ /* 0x000fe200010e06ff */
[----:B------:R-:W-:Y:S01]  /*8590*/  IADD3 R164, P2, R22, 0x4000, RZ ;  /* 0x0000400016a47810 */ /* 0x000fe20007f5e0ff */
[----:B------:R-:W-:-:S03]  /*85a0*/  ULDC.64 UR4, c[0x0][0x208] ;  /* 0x0000820000047ab9 */ /* 0x000fc60000000a00 */
[----:B------:R-:W-:Y:S01]  /*85b0*/  MOV R162, R162 ;  /* 0x000000a200a27202 */ /* 0x000fe20000000f00 */
[----:B------:R-:W-:-:S05]  /*85c0*/  IMAD.X R165, RZ, RZ, RZ, P2 ;  /* 0x000000ffffa57224 */ /* 0x000fca00010e06ff */
[----:B------:R-:W-:Y:S01]  /*85d0*/  MOV R164, R164 ;  /* 0x000000a400a47202 */ /* 0x000fe20000000f00 */
[----:B------:R-:W-:Y:S02]  /*85e0*/  WARPGROUP.DEPBAR.LE gsb0, 0x0 ;  /* 0x00008000000079c5 */ /* 0x000fe40000010000 */
[----:B----4-:R-:W-:Y:S01]  /*85f0*/  WARPGROUP.ARRIVE ;  /* 0x00000000000079c5 */ /* 0x010fe20000000000 */
[----:B------:R-:W-:Y:S02]  /*8600*/  VIADD R156, R10, 0xffffff80 ;  /* 0xffffff800a9c7836 */ /* 0x000fe40000000000 */
[----:B------:R-:W-:-:S08]  /*8610*/  IMAD.MOV.U32 R157, RZ, RZ, -0x800000 ;  /* 0xff800000ff9d7424 */ /* 0x000fd000078e00ff */
[----:B------:R-:W-:Y:S03]  /*8620*/  HGMMA.64x256x16.F32 R24, R152, gdesc[UR4].tnspB, R24, gsb0 ;  /* 0x43e0000498187df0 */ /* 0x000fe60008000818 */
[----:B------:R-:W-:Y:S02]  /*8630*/  WARPGROUP.DEPBAR.LE gsb0, 0x0 ;  /* 0x00008000000079c5 */ /* 0x000fe40000010000 */
[C---:B------:R-:W-:Y:S01]  /*8640*/  VIADD R152, R16.reuse, 0x10440 ;  /* 0x0001044010987836 */ /* 0x040fe20000000000 */
[----:B------:R-:W-:-:S04]  /*8650*/  IADD3 R16, R16, 0x10460, RZ ;  /* 0x0001046010107810 */ /* 0x000fc80007ffe0ff */
[----:B------:R-:W-:Y:S02]  /*8660*/  SHF.R.U32.HI R21, RZ, 0x3, R16 ;  /* 0x00000003ff157819 */ /* 0x000fe40000011610 */
[----:B------:R-:W-:Y:S02]  /*8670*/  SHF.R.U32.HI R153, RZ, 0x3, R152 ;  /* 0x00000003ff997819 */ /* 0x000fe40000011698 */
[----:B------:R-:W-:Y:S02]  /*8680*/  LOP3.LUT R20, R16, 0x70, R21, 0x78, !PT ;  /* 0x0000007010147812 */ /* 0x000fe400078e7815 */
[----:B------:R-:W-:Y:S01]  /*8690*/  LOP3.LUT R152, R152, 0x70, R153, 0x78, !PT ;  /* 0x0000007098987812 */ /* 0x000fe200078e7899 */
[----:B------:R-:W2:Y:S01]  /*86a0*/  SHFL.BFLY PT, R16, R13, 0x2, 0x1f ;  /* 0x0c401f000d107f89 */ /* 0x000ea200000e0000 */
[----:B------:R-:W-:Y:S01]  /*86b0*/  IADD3 R2, P2, R20, 0x4000, RZ ;  /* 0x0000400014027810 */ /* 0x000fe20007f5e0ff */
[----:B------:R-:W-:Y:S01]  /*86c0*/  IMAD.MOV.U32 R153, RZ, RZ, RZ ;  /* 0x000000ffff997224 */ /* 0x000fe200078e00ff */
[----:B------:R-:W-:-:S02]  /*86d0*/  IADD3 R158, P3, R152, 0x4000, RZ ;  /* 0x00004000989e7810 */ /* 0x000fc40007f7e0ff */
[----:B------:R-:W-:Y:S01]  /*86e0*/  MOV R21, RZ ;  /* 0x000000ff00157202 */ /* 0x000fe20000000f00 */
[----:B------:R-:W-:Y:S01]  /*86f0*/  IMAD.X R3, RZ, RZ, RZ, P2 ;  /* 0x000000ffff037224 */ /* 0x000fe200010e06ff */
[----:B------:R-:W-:Y:S01]  /*8700*/  IADD3 R154, P2, R22, 0x8000, RZ ;  /* 0x00008000169a7810 */ /* 0x000fe20007f5e0ff */
[----:B------:R-:W-:Y:S01]  /*8710*/  IMAD.X R159, RZ, RZ, RZ, P3 ;  /* 0x000000ffff9f7224 */ /* 0x000fe200018e06ff */
[----:B------:R-:W-:Y:S02]  /*8720*/  IADD3 R8, P3, R14, 0x8000, RZ ;  /* 0x000080000e087810 */ /* 0x000fe40007f7e0ff */
[----:B------:R-:W-:Y:S01]  /*8730*/  MOV R160, R20 ;  /* 0x0000001400a07202 */ /* 0x000fe20000000f00 */
[----:B------:R-:W-:Y:S01]  /*8740*/  IMAD.X R155, RZ, RZ, RZ, P2 ;  /* 0x000000ffff9b7224 */ /* 0x000fe200010e06ff */
[C---:B------:R-:W-:Y:S01]  /*8750*/  FSETP.NE.AND P2, PT, R12.reuse, -R5, PT ;  /* 0x800000050c00720b */ /* 0x040fe20003f45000 */
[----:B------:R-:W-:Y:S01]  /*8760*/  FADD R21, R12, R5 ;  /* 0x000000050c157221 */ /* 0x000fe20000000000 */
[----:B------:R-:W-:-:S02]  /*8770*/  IADD3.X R9, RZ, RZ, RZ, P3, !PT ;  /* 0x000000ffff097210 */ /* 0x000fc40001ffe4ff */
[----:B------:R-:W-:Y:S02]  /*8780*/  MOV R158, R158 ;  /* 0x0000009e009e7202 */ /* 0x000fe40000000f00 */
[----:B------:R-:W-:Y:S02]  /*8790*/  MOV R159, R2 ;  /* 0x00000002009f7202 */ /* 0x000fe40000000f00 */
[----:B------:R-:W-:Y:S02]  /*87a0*/  MOV R2, R8 ;  /* 0x0000000800027202 */ /* 0x000fe40000000f00 */
[----:B------:R-:W-:Y:S02]  /*87b0*/  IADD3 R8, P3, R152, 0x8000, RZ ;  /* 0x0000800098087810 */ /* 0x000fe40007f7e0ff */
[----:B------:R-:W-:Y:S01]  /*87c0*/  LOP3.LUT R3, R156, 0xffff, RZ, 0xc0, !PT ;  /* 0x0000ffff9c037812 */ /* 0x000fe200078ec0ff */
[----:B------:R-:W3:Y:S01]  /*87d0*/  @P2 MUFU.LG2 R5, R21 ;  /* 0x0000001500052308 */ /* 0x000ee20000000c00 */
[----:B------:R-:W-:Y:S01]  /*87e0*/  IADD3 R10, P4, R20, 0x8000, RZ ;  /* 0x00008000140a7810 */ /* 0x000fe20007f9e0ff */
[----:B------:R-:W-:Y:S01]  /*87f0*/  IMAD.X R9, RZ, RZ, RZ, P3 ;  /* 0x000000ffff097224 */ /* 0x000fe200018e06ff */
[----:B------:R-:W-:-:S02]  /*8800*/  LEA.HI R3, R3, R156, RZ, 0x12 ;  /* 0x0000009c03037211 */ /* 0x000fc400078f90ff */
[----:B--2---:R-:W-:Y:S01]  /*8810*/  FSETP.NE.AND P3, PT, R13, -R16, PT ;  /* 0x800000100d00720b */ /* 0x004fe20003f65000 */
[----:B------:R-:W-:Y:S01]  /*8820*/  IMAD.X R11, RZ, RZ, RZ, P4 ;  /* 0x000000ffff0b7224 */ /* 0x000fe200020e06ff */
[----:B------:R-:W-:Y:S02]  /*8830*/  LOP3.LUT R3, R3, 0xfffc, RZ, 0xc0, !PT ;  /* 0x0000fffc03037812 */ /* 0x000fe400078ec0ff */
[----:B------:R-:W-:Y:S02]  /*8840*/  MOV R161, R152 ;  /* 0x0000009800a17202 */ /* 0x000fe40000000f00 */
[----:B------:R-:W-:Y:S01]  /*8850*/  MOV R153, R10 ;  /* 0x0000000a00997202 */ /* 0x000fe20000000f00 */
[----:B------:R-:W-:Y:S01]  /*8860*/  IMAD.MOV R163, RZ, RZ, -R3 ;  /* 0x000000ffffa37224 */ /* 0x000fe200078e0a03 */
[----:B------:R-:W-:Y:S01]  /*8870*/  IADD3 R10, P5, R22, 0xc000, RZ ;  /* 0x0000c000160a7810 */ /* 0x000fe20007fbe0ff */
[----:B------:R-:W-:Y:S01]  /*8880*/  FADD R22, R13, R16 ;  /* 0x000000100d167221 */ /* 0x000fe20000000000 */
[----:B------:R-:W-:Y:S01]  /*8890*/  MOV R3, R8 ;  /* 0x0000000800037202 */ /* 0x000fe20000000f00 */
[----:B---3--:R-:W-:Y:S01]  /*88a0*/  @P2 FFMA R5, R6, R7, R5 ;  /* 0x0000000706052223 */ /* 0x008fe20000000005 */
[----:B------:R-:W-:Y:S01]  /*88b0*/  IADD3 R8, P4, R14, 0xc000, RZ ;  /* 0x0000c0000e087810 */ /* 0x000fe20007f9e0ff */
[----:B------:R-:W-:Y:S01]  /*88c0*/  IMAD.X R11, RZ, RZ, RZ, P5 ;  /* 0x000000ffff0b7224 */ /* 0x000fe200028e06ff */
[----:B------:R-:W-:Y:S01]  /*88d0*/  MOV R154, R154 ;  /* 0x0000009a009a7202 */ /* 0x000fe20000000f00 */
[----:B------:R-:W-:Y:S01]  /*88e0*/  @P2 FMUL R157, R5, 0.69314718246459960938 ;  /* 0x3f317218059d2820 */ /* 0x000fe20000400000 */
[----:B------:R-:W2:Y:S01]  /*88f0*/  @P3 MUFU.LG2 R155, R22 ;  /* 0x00000016009b3308 */ /* 0x000ea20000000c00 */
[----:B------:R-:W-:Y:S01]  /*8900*/  FSEL R5, R22, 1, P3 ;  /* 0x3f80000016057808 */ /* 0x000fe20001800000 */
[----:B------:R-:W-:Y:S01]  /*8910*/  IMAD.X R9, RZ, RZ, RZ, P4 ;  /* 0x000000ffff097224 */ /* 0x000fe200020e06ff */
[----:B------:R-:W-:-:S02]  /*8920*/  PRMT R163, R163, 0x7710, RZ ;  /* 0x00007710a3a37816 */ /* 0x000fc400000000ff */
[----:B------:R-:W-:Y:S02]  /*8930*/  IADD3 R12, P6, R152, 0xc000, RZ ;  /* 0x0000c000980c7810 */ /* 0x000fe40007fde0ff */
[----:B------:R-:W-:Y:S01]  /*8940*/  MOV R152, R8 ;  /* 0x0000000800987202 */ /* 0x000fe20000000f00 */
[----:B------:R-:W3:Y:S01]  /*8950*/  MUFU.RCP R5, R5 ;  /* 0x0000000500057308 */ /* 0x000ee20000001000 */
[----:B------:R-:W-:Y:S01]  /*8960*/  IADD3 R163, R156, R163, RZ ;  /* 0x000000a39ca37210 */ /* 0x000fe20007ffe0ff */
[----:B------:R-:W-:Y:S01]  /*8970*/  IMAD.X R13, RZ, RZ, RZ, P6 ;  /* 0x000000ffff0d7224 */ /* 0x000fe200030e06ff */
[----:B------:R-:W-:Y:S01]  /*8980*/  FSEL R9, R21, 1, P2 ;  /* 0x3f80000015097808 */ /* 0x000fe20001000000 */
[----:B------:R-:W-:Y:S01]  /*8990*/  IMAD.MOV.U32 R156, RZ, RZ, -0x800000 ;  /* 0xff800000ff9c7424 */ /* 0x000fe200078e00ff */
[----:B------:R-:W-:Y:S02]  /*89a0*/  LOP3.LUT R14, R163, 0x80, RZ, 0xc0, !PT ;  /* 0x00000080a30e7812 */ /* 0x000fe400078ec0ff */
[----:B------:R-:W-:-:S02]  /*89b0*/  IADD3 R20, P4, R20, 0xc000, RZ ;  /* 0x0000c00014147810 */ /* 0x000fc40007f9e0ff */
[----:B------:R-:W4:Y:S01]  /*89c0*/  MUFU.RCP R9, R9 ;  /* 0x0000000900097308 */ /* 0x000f220000001000 */
[----:B------:R-:W-:Y:S01]  /*89d0*/  LEA.HI R14, R14, R163, RZ, 0x19 ;  /* 0x000000a30e0e7211 */ /* 0x000fe200078fc8ff */
[----:B--2---:R-:W-:Y:S01]  /*89e0*/  @P3 FFMA R4, R4, R7, R155 ;  /* 0x0000000704043223 */ /* 0x004fe2000000009b */
[----:B------:R-:W-:Y:S01]  /*89f0*/  @!P0 IMAD.MOV.U32 R7, RZ, RZ, 0x1 ;  /* 0x00000001ff078424 */ /* 0x000fe200078e00ff */
[----:B------:R-:W-:Y:S02]  /*8a00*/  MOV R19, R10 ;  /* 0x0000000a00137202 */ /* 0x000fe40000000f00 */
[----:B------:R-:W-:Y:S01]  /*8a10*/  LOP3.LUT R14, R14, 0xfe, RZ, 0xc0, !PT ;  /* 0x000000fe0e0e7812 */ /* 0x000fe200078ec0ff */
[----:B------:R2:W-:Y:S01]  /*8a20*/  @!P0 SYNCS.ARRIVE.TRANS64.ART0 RZ, [R0+URZ+0x28], R7 ;  /* 0x0000280700ff89a7 */ /* 0x0005e2000850003f */
[----:B---3--:R-:W-:Y:S01]  /*8a30*/  FMUL R11, R38, R5 ;  /* 0x00000005260b7220 */ /* 0x008fe20000400000 */
[----:B------:R-:W-:Y:S01]  /*8a40*/  IADD3.X R21, RZ, RZ, RZ, P4, !PT ;  /* 0x000000ffff157210 */ /* 0x000fe200027fe4ff */
[----:B------:R-:W-:Y:S01]  /*8a50*/  @P3 FMUL R156, R4, 0.69314718246459960938 ;  /* 0x3f317218049c3820 */ /* 0x000fe20000400000 */
[----:B------:R-:W-:-:S02]  /*8a60*/  IMAD.MOV R6, RZ, RZ, -R14 ;  /* 0x000000ffff067224 */ /* 0x000fc400078e0a0e */
[-C--:B------:R-:W-:Y:S01]  /*8a70*/  FMUL R26, R26, R5.reuse ;  /* 0x000000051a1a7220 */ /* 0x080fe20000400000 */
[----:B------:R-:W-:Y:S01]  /*8a80*/  FMUL R27, R27, R5 ;  /* 0x000000051b1b7220 */ /* 0x000fe20000400000 */
[----:B------:R-:W-:Y:S01]  /*8a90*/  MOV R16, R12 ;  /* 0x0000000c00107202 */ /* 0x000fe20000000f00 */
[-C--:B------:R-:W-:Y:S01]  /*8aa0*/  FMUL R46, R46, R5.reuse ;  /* 0x000000052e2e7220 */ /* 0x080fe20000400000 */
[----:B------:R-:W-:Y:S01]  /*8ab0*/  PRMT R6, R6, 0x7710, RZ ;  /* 0x0000771006067816 */ /* 0x000fe200000000ff */
[-C--:B--2---:R-:W-:Y:S01]  /*8ac0*/  FMUL R7, R30, R5.reuse ;  /* 0x000000051e077220 */ /* 0x084fe20000400000 */
[----:B------:R-:W-:Y:S01]  /*8ad0*/  FMUL R30, R31, R5 ;  /* 0x000000051f1e7220 */ /* 0x000fe20000400000 */
[-C--:B----4-:R-:W-:Y:S01]  /*8ae0*/  FMUL R8, R32, R9.reuse ;  /* 0x0000000920087220 */ /* 0x090fe20000400000 */
[----:B------:R-:W-:Y:S01]  /*8af0*/  FMUL R33, R33, R9 ;  /* 0x0000000921217220 */ /* 0x000fe20000400000 */
[----:B------:R-:W-:Y:S01]  /*8b00*/  FMUL R32, R39, R5 ;  /* 0x0000000527207220 */ /* 0x000fe20000400000 */
[----:B------:R-:W-:Y:S01]  /*8b10*/  IMAD.IADD R163, R163, 0x1, R6 ;  /* 0x00000001a3a37824 */ /* 0x000fe200078e0206 */
[----:B------:R-:W-:Y:S01]  /*8b20*/  F2FP.F16.F32.PACK_AB R7, R30, R7 ;  /* 0x000000071e07723e */ /* 0x000fe200000000ff */
[-C--:B------:R-:W-:Y:S01]  /*8b30*/  FMUL R6, R28, R9.reuse ;  /* 0x000000091c067220 */ /* 0x080fe20000400000 */
[----:B------:R-:W2:Y:S01]  /*8b40*/  LDC.64 R30, c[0x0][0x260] ;  /* 0x00009800ff1e7b82 */ /* 0x000ea20000000a00 */
[-C--:B------:R-:W-:Y:S01]  /*8b50*/  FMUL R29, R29, R9.reuse ;  /* 0x000000091d1d7220 */ /* 0x080fe20000400000 */
[-C--:B------:R-:W-:Y:S01]  /*8b60*/  FMUL R4, R24, R9.reuse ;  /* 0x0000000918047220 */ /* 0x080fe20000400000 */
[----:B------:R-:W-:Y:S01]  /*8b70*/  FMUL R25, R25, R9 ;  /* 0x0000000919197220 */ /* 0x000fe20000400000 */
[----:B------:R-:W-:Y:S01]  /*8b80*/  MOV R155, R20 ;  /* 0x00000014009b7202 */ /* 0x000fe20000000f00 */
[-C--:B------:R-:W-:Y:S01]  /*8b90*/  FMUL R10, R36, R9.reuse ;  /* 0x00000009240a7220 */ /* 0x080fe20000400000 */
[----:B------:R-:W-:Y:S01]  /*8ba0*/  F2FP.F16.F32.PACK_AB R8, R33, R8 ;  /* 0x000000082108723e */ /* 0x000fe200000000ff */
[----:B------:R-:W-:Y:S01]  /*8bb0*/  FMUL R37, R37, R9 ;  /* 0x0000000925257220 */ /* 0x000fe20000400000 */
[----:B------:R-:W-:Y:S01]  /*8bc0*/  F2FP.F16.F32.PACK_AB R11, R32, R11 ;  /* 0x0000000b200b723e */ /* 0x000fe200000000ff */
        /* <DEDUP_REMOVED lines=56> */
[----:B------:R-:W1:Y:S01]  /*8f50*/  LDC.64 R32, c[0x0][0x268] ;  /* 0x00009a00ff207b82 */ /* 0x000e620000000a00 */
        /* <DEDUP_REMOVED lines=57> */
[----:B------:R-:W-:-:S02]  /*92f0*/  F2FP.F16.F32.PACK_AB R4, R25, R4 ;  /* 0x000000041904723e */ /* 0x000fc400000000ff */
[----:B------:R-:W-:Y:S02]  /*9300*/  F2FP.F16.F32.PACK_AB R5, R27, R26 ;  /* 0x0000001a1b05723e */ /* 0x000fe400000000ff */
[----:B------:R-:W-:Y:S01]  /*9310*/  F2FP.F16.F32.PACK_AB R6, R29, R6 ;  /* 0x000000061d06723e */ /* 0x000fe200000000ff */
[----:B------:R-:W-:Y:S01]  /*9320*/  BAR.SYNC.DEFER_BLOCKING 0x1, 0x100 ;  /* 0x0044000000007b1d */ /* 0x000fe20000010000 */
[----:B------:R-:W-:Y:S01]  /*9330*/  F2FP.F16.F32.PACK_AB R9, R34, R9 ;  /* 0x000000092209723e */ /* 0x000fe200000000ff */
[----:B--2---:R-:W-:Y:S01]  /*9340*/  IMAD.WIDE.U32 R34, R30, UR11, RZ ;  /* 0x0000000b1e227c25 */ /* 0x004fe2000f8e00ff */
[----:B------:R-:W-:Y:S02]  /*9350*/  F2FP.F16.F32.PACK_AB R10, R37, R10 ;  /* 0x0000000a250a723e */ /* 0x000fe400000000ff */
[----:B------:R-:W-:Y:S01]  /*9360*/  F2FP.F16.F32.PACK_AB R13, R36, R13 ;  /* 0x0000000d240d723e */ /* 0x000fe200000000ff */
[----:B------:R-:W-:Y:S02]  /*9370*/  IMAD R35, R31, UR11, R35 ;  /* 0x0000000b1f237c24 */ /* 0x000fe4000f8e0223 */
[----:B------:R-:W2:Y:S01]  /*9380*/  LDC.64 R36, c[0x0][0x240] ;  /* 0x00009000ff247b82 */ /* 0x000ea20000000a00 */
[----:B------:R-:W-:-:S02]  /*9390*/  PRMT R163, R163, 0x8880, RZ ;  /* 0x00008880a3a37816 */ /* 0x000fc400000000ff */
[----:B------:R-:W-:Y:S02]  /*93a0*/  F2FP.F16.F32.PACK_AB R12, R49, R12 ;  /* 0x0000000c310c723e */ /* 0x000fe400000000ff */
[----:B------:R-:W-:Y:S02]  /*93b0*/  F2FP.F16.F32.PACK_AB R14, R53, R14 ;  /* 0x0000000e350e723e */ /* 0x000fe400000000ff */
[----:B------:R-:W-:Y:S02]  /*93c0*/  F2FP.F16.F32.PACK_AB R20, R57, R20 ;  /* 0x000000143914723e */ /* 0x000fe400000000ff */
[----:B------:R-:W-:Y:S02]  /*93d0*/  F2FP.F16.F32.PACK_AB R21, R38, R21 ;  /* 0x000000152615723e */ /* 0x000fe400000000ff */
[----:B------:R-:W-:Y:S02]  /*93e0*/  F2FP.F16.F32.PACK_AB R22, R61, R22 ;  /* 0x000000163d16723e */ /* 0x000fe400000000ff */
[----:B------:R-:W-:-:S02]  /*93f0*/  F2FP.F16.F32.PACK_AB R24, R65, R24 ;  /* 0x000000184118723e */ /* 0x000fc400000000ff */
[----:B------:R-:W-:Y:S01]  /*9400*/  F2FP.F16.F32.PACK_AB R25, R67, R66 ;  /* 0x000000424319723e */ /* 0x000fe200000000ff */
[----:B------:R3:W-:Y:S01]  /*9410*/  STSM.16.M88.4 [R15], R4 ;  /* 0x000000040f007844 */ /* 0x0007e20000000200 */
[----:B------:R-:W-:Y:S02]  /*9420*/  F2FP.F16.F32.PACK_AB R26, R69, R68 ;  /* 0x00000044451a723e */ /* 0x000fe400000000ff */
[----:B------:R-:W-:Y:S01]  /*9430*/  F2FP.F16.F32.PACK_AB R27, R71, R70 ;  /* 0x00000046471b723e */ /* 0x000fe200000000ff */
[----:B------:R4:W-:Y:S01]  /*9440*/  STSM.16.M88.4 [R23], R8 ;  /* 0x0000000817007844 */ /* 0x0009e20000000200 */
[----:B------:R-:W-:Y:S02]  /*9450*/  F2FP.F16.F32.PACK_AB R28, R73, R28 ;  /* 0x0000001c491c723e */ /* 0x000fe400000000ff */
[----:B------:R-:W-:Y:S02]  /*9460*/  F2FP.F16.F32.PACK_AB R29, R75, R74 ;  /* 0x0000004a4b1d723e */ /* 0x000fe400000000ff */
[----:B------:R-:W-:-:S02]  /*9470*/  F2FP.F16.F32.PACK_AB R30, R77, R76 ;  /* 0x0000004c4d1e723e */ /* 0x000fc400000000ff */
[----:B------:R-:W-:Y:S02]  /*9480*/  F2FP.F16.F32.PACK_AB R31, R79, R78 ;  /* 0x0000004e4f1f723e */ /* 0x000fe400000000ff */
[----:B------:R-:W-:Y:S02]  /*9490*/  F2FP.F16.F32.PACK_AB R104, R105, R104 ;  /* 0x000000686968723e */ /* 0x000fe400000000ff */
[----:B------:R-:W-:Y:S02]  /*94a0*/  F2FP.F16.F32.PACK_AB R112, R113, R112 ;  /* 0x000000707170723e */ /* 0x000fe400000000ff */
[----:B---3--:R-:W-:Y:S02]  /*94b0*/  F2FP.F16.F32.PACK_AB R4, R41, R40 ;  /* 0x000000282904723e */ /* 0x008fe400000000ff */
[----:B------:R-:W-:Y:S02]  /*94c0*/  F2FP.F16.F32.PACK_AB R5, R43, R42 ;  /* 0x0000002a2b05723e */ /* 0x000fe400000000ff */
[----:B------:R-:W-:-:S02]  /*94d0*/  F2FP.F16.F32.PACK_AB R6, R45, R44 ;  /* 0x0000002c2d06723e */ /* 0x000fc400000000ff */
[----:B------:R-:W-:Y:S02]  /*94e0*/  F2FP.F16.F32.PACK_AB R7, R47, R46 ;  /* 0x0000002e2f07723e */ /* 0x000fe400000000ff */
[----:B------:R-:W-:Y:S02]  /*94f0*/  F2FP.F16.F32.PACK_AB R15, R55, R54 ;  /* 0x00000036370f723e */ /* 0x000fe400000000ff */
[----:B----4-:R-:W-:Y:S01]  /*9500*/  F2FP.F16.F32.PACK_AB R23, R63, R62 ;  /* 0x0000003e3f17723e */ /* 0x010fe200000000ff */
[----:B------:R1:W-:Y:S01]  /*9510*/  STSM.16.M88.4 [R161], R4 ;  /* 0x00000004a1007844 */ /* 0x0003e20000000200 */
[----:B------:R-:W-:Y:S02]  /*9520*/  F2FP.F16.F32.PACK_AB R8, R81, R80 ;  /* 0x000000505108723e */ /* 0x000fe400000000ff */
[----:B------:R-:W-:Y:S01]  /*9530*/  F2FP.F16.F32.PACK_AB R9, R83, R82 ;  /* 0x000000525309723e */ /* 0x000fe200000000ff */
[----:B------:R3:W-:Y:S01]  /*9540*/  STSM.16.M88.4 [R160], R12 ;  /* 0x0000000ca0007844 */ /* 0x0007e20000000200 */
[----:B------:R-:W-:-:S02]  /*9550*/  F2FP.F16.F32.PACK_AB R10, R85, R84 ;  /* 0x00000054550a723e */ /* 0x000fc400000000ff */
[----:B------:R-:W-:Y:S01]  /*9560*/  F2FP.F16.F32.PACK_AB R11, R87, R86 ;  /* 0x00000056570b723e */ /* 0x000fe200000000ff */
[----:B------:R4:W-:Y:S01]  /*9570*/  STSM.16.M88.4 [R162], R20 ;  /* 0x00000014a2007844 */ /* 0x0009e20000000200 */
[----:B------:R-:W-:Y:S02]  /*9580*/  F2FP.F16.F32.PACK_AB R105, R107, R106 ;  /* 0x0000006a6b69723e */ /* 0x000fe400000000ff */
[----:B------:R-:W-:Y:S01]  /*9590*/  F2FP.F16.F32.PACK_AB R120, R121, R120 ;  /* 0x000000787978723e */ /* 0x000fe200000000ff */
[----:B------:R-:W-:Y:S01]  /*95a0*/  STSM.16.M88.4 [R164], R24 ;  /* 0x00000018a4007844 */ /* 0x000fe20000000200 */
[----:B------:R-:W-:Y:S02]  /*95b0*/  F2FP.F16.F32.PACK_AB R113, R115, R114 ;  /* 0x000000727371723e */ /* 0x000fe400000000ff */
[----:B------:R-:W-:Y:S01]  /*95c0*/  F2FP.F16.F32.PACK_AB R106, R109, R108 ;  /* 0x0000006c6d6a723e */ /* 0x000fe200000000ff */
[----:B-1----:R-:W-:Y:S01]  /*95d0*/  IMAD.WIDE.U32 R4, R32, UR12, R34 ;  /* 0x0000000c20047c25 */ /* 0x002fe2000f8e0022 */
[----:B------:R-:W-:Y:S01]  /*95e0*/  MOV R6, R163 ;  /* 0x000000a300067202 */ /* 0x000fe20000000f00 */
[----:B------:R-:W-:Y:S01]  /*95f0*/  STSM.16.M88.4 [R158], R28 ;  /* 0x0000001c9e007844 */ /* 0x000fe20000000200 */
[----:B------:R-:W-:-:S02]  /*9600*/  F2FP.F16.F32.PACK_AB R7, R103, R102 ;  /* 0x000000666707723e */ /* 0x000fc400000000ff */
[----:B---3--:R-:W-:Y:S01]  /*9610*/  F2FP.F16.F32.PACK_AB R12, R89, R88 ;  /* 0x00000058590c723e */ /* 0x008fe200000000ff */
[----:B------:R-:W-:Y:S01]  /*9620*/  IMAD R6, R6, 0x8, R17 ;  /* 0x0000000806067824 */ /* 0x000fe200078e0211 */
[----:B------:R1:W-:Y:S01]  /*9630*/  STSM.16.M88.4 [R159], R8 ;  /* 0x000000089f007844 */ /* 0x0003e20000000200 */
[----:B----4-:R-:W-:Y:S01]  /*9640*/  IMAD R22, R33, UR12, R5 ;  /* 0x0000000c21167c24 */ /* 0x010fe2000f8e0205 */
[----:B------:R-:W3:Y:S01]  /*9650*/  LDC R23, c[0x0][0x210] ;  /* 0x00008400ff177b82 */ /* 0x000ee20000000800 */
[----:B------:R-:W-:Y:S01]  /*9660*/  VIADD R21, R6, UR10 ;  /* 0x0000000a06157c36 */ /* 0x000fe20008000000 */
[----:B------:R-:W-:Y:S01]  /*9670*/  F2FP.F16.F32.PACK_AB R13, R91, R90 ;  /* 0x0000005a5b0d723e */ /* 0x000fe200000000ff */
[----:B------:R-:W-:Y:S01]  /*9680*/  VIADD R17, R17, UR10 ;  /* 0x0000000a11117c36 */ /* 0x000fe20008000000 */
[----:B------:R-:W-:Y:S02]  /*9690*/  F2FP.F16.F32.PACK_AB R14, R93, R92 ;  /* 0x0000005c5d0e723e */ /* 0x000fe400000000ff */
[----:B------:R-:W-:-:S02]  /*96a0*/  IADD3 R20, P0, R21, R4, RZ ;  /* 0x0000000415147210 */ /* 0x000fc40007f1e0ff */
[----:B------:R-:W-:Y:S02]  /*96b0*/  F2FP.F16.F32.PACK_AB R15, R95, R94 ;  /* 0x0000005e5f0f723e */ /* 0x000fe400000000ff */
[----:B------:R-:W-:Y:S02]  /*96c0*/  F2FP.F16.F32.PACK_AB R4, R97, R96 ;  /* 0x000000606104723e */ /* 0x000fe400000000ff */
[----:B------:R-:W-:Y:S01]  /*96d0*/  F2FP.F16.F32.PACK_AB R5, R99, R98 ;  /* 0x000000626305723e */ /* 0x000fe200000000ff */
[----:B------:R-:W-:Y:S01]  /*96e0*/  STSM.16.M88.4 [R2], R12 ;  /* 0x0000000c02007844 */ /* 0x000fe20000000200 */
[----:B-1----:R-:W-:Y:S01]  /*96f0*/  LEA.HI.X.SX32 R10, R21, R22, 0x1, P0 ;  /* 0x00000016150a7211 */ /* 0x002fe200000f0eff */
[----:B------:R-:W-:Y:S01]  /*9700*/  VIADD R8, R17, 0x8 ;  /* 0x0000000811087836 */ /* 0x000fe20000000000 */
[----:B--2---:R-:W-:Y:S02]  /*9710*/  LEA R9, P0, R20, R36, 0x2 ;  /* 0x0000002414097211 */ /* 0x004fe400078010ff */
[----:B------:R-:W-:-:S02]  /*9720*/  F2FP.F16.F32.PACK_AB R6, R101, R100 ;  /* 0x000000646506723e */ /* 0x000fc400000000ff */
[----:B------:R-:W-:Y:S02]  /*9730*/  LEA.HI.X R10, R20, R37, R10, 0x2, P0 ;  /* 0x00000025140a7211 */ /* 0x000fe400000f140a */
[----:B------:R-:W-:Y:S01]  /*9740*/  F2FP.F16.F32.PACK_AB R107, R111, R110 ;  /* 0x0000006e6f6b723e */ /* 0x000fe200000000ff */
[----:B------:R-:W-:Y:S01]  /*9750*/  STSM.16.M88.4 [R154], R4 ;  /* 0x000000049a007844 */ /* 0x000fe20000000200 */
[-C--:B---3--:R-:W-:Y:S02]  /*9760*/  ISETP.GE.OR P0, PT, R17, R23.reuse, P1 ;  /* 0x000000171100720c */ /* 0x088fe40000f06670 */
[----:B------:R-:W-:Y:S01]  /*9770*/  ISETP.GE.OR P1, PT, R8, R23, P1 ;  /* 0x000000170800720c */ /* 0x000fe20000f26670 */
[----:B------:R-:W-:Y:S01]  /*9780*/  SHFL.IDX PT, R4, R9, RZ, 0x1c1f ;  /* 0x001c1fff09047589 */ /* 0x000fe200000e0000 */
[----:B------:R-:W-:Y:S02]  /*9790*/  F2FP.F16.F32.PACK_AB R128, R129, R128 ;  /* 0x000000808180723e */ /* 0x000fe400000000ff */
[----:B------:R-:W-:Y:S01]  /*97a0*/  F2FP.F16.F32.PACK_AB R121, R123, R122 ;  /* 0x0000007a7b79723e */ /* 0x000fe200000000ff */
[----:B------:R-:W1:Y:S01]  /*97b0*/  SHFL.IDX PT, R5, R10, RZ, 0x1c1f ;  /* 0x001c1fff0a057589 */ /* 0x000e6200000e0000 */
[----:B------:R-:W-:-:S02]  /*97c0*/  F2FP.F16.F32.PACK_AB R114, R117, R116 ;  /* 0x000000747572723e */ /* 0x000fc400000000ff */
[----:B------:R-:W-:Y:S01]  /*97d0*/  F2FP.F16.F32.PACK_AB R115, R119, R118 ;  /* 0x000000767773723e */ /* 0x000fe200000000ff */
[----:B------:R-:W-:Y:S01]  /*97e0*/  SHFL.IDX PT, R6, R9, 0x1, 0x1c1f ;  /* 0x003c1f0009067f89 */ /* 0x000fe200000e0000 */
[----:B------:R-:W-:Y:S02]  /*97f0*/  F2FP.F16.F32.PACK_AB R136, R137, R136 ;  /* 0x000000888988723e */ /* 0x000fe400000000ff */
[----:B------:R-:W-:Y:S01]  /*9800*/  F2FP.F16.F32.PACK_AB R129, R131, R130 ;  /* 0x000000828381723e */ /* 0x000fe200000000ff */
[----:B------:R-:W2:Y:S01]  /*9810*/  SHFL.IDX PT, R7, R10, 0x1, 0x1c1f ;  /* 0x003c1f000a077f89 */ /* 0x000ea200000e0000 */
        /* <DEDUP_REMOVED lines=8> */
[----:B------:R3:W-:Y:S01]  /*98a0*/  STSM.16.M88.4 [R152], R120 ;  /* 0x0000007898007844 */ /* 0x0007e20000000200 */
[----:B------:R-:W-:Y:S02]  /*98b0*/  F2FP.F16.F32.PACK_AB R138, R141, R140 ;  /* 0x0000008c8d8a723e */ /* 0x000fe400000000ff */
[----:B------:R-:W-:Y:S01]  /*98c0*/  F2FP.F16.F32.PACK_AB R139, R143, R142 ;  /* 0x0000008e8f8b723e */ /* 0x000fe200000000ff */
[----:B------:R3:W-:Y:S01]  /*98d0*/  STSM.16.M88.4 [R19], R128 ;  /* 0x0000008013007844 */ /* 0x0007e20000000200 */
[----:B------:R-:W-:-:S02]  /*98e0*/  F2FP.F16.F32.PACK_AB R145, R147, R146 ;  /* 0x000000929391723e */ /* 0x000fc400000000ff */
[----:B------:R-:W-:Y:S01]  /*98f0*/  F2FP.F16.F32.PACK_AB R146, R149, R148 ;  /* 0x000000949592723e */ /* 0x000fe200000000ff */
[----:B------:R3:W-:Y:S01]  /*9900*/  STSM.16.M88.4 [R16], R136 ;  /* 0x0000008810007844 */ /* 0x0007e20000000200 */
[----:B------:R-:W-:-:S03]  /*9910*/  F2FP.F16.F32.PACK_AB R147, R151, R150 ;  /* 0x000000969793723e */ /* 0x000fc600000000ff */
[----:B-1----:R3:W-:Y:S04]  /*9920*/  @!P0 STG.E desc[UR4][R4.64], R157 ;  /* 0x0000009d04008986 */ /* 0x0027e8000c101904 */
[----:B--2---:R3:W-:Y:S04]  /*9930*/  @!P1 STG.E desc[UR4][R6.64], R156 ;  /* 0x0000009c06009986 */ /* 0x0047e8000c101904 */
[----:B------:R3:W-:Y:S01]  /*9940*/  STSM.16.M88.4 [R155], R144 ;  /* 0x000000909b007844 */ /* 0x0007e20000000200 */
[----:B------:R1:W-:Y:S06]  /*9950*/  MEMBAR.ALL.CTA ;  /* 0x0000000000007992 */ /* 0x0003ec0000008000 */
[----:B-1----:R-:W1:Y:S02]  /*9960*/  FENCE.VIEW.ASYNC.S ;  /* 0x00000000000073c6 */ /* 0x002e640000000000 */
[----:B-1----:R-:W-:Y:S06]  /*9970*/  BAR.ARV 0x1, 0x120 ;  /* 0x0044800000007b1d */ /* 0x002fec0000002000 */
[----:B------:R-:W-:-:S13]  /*9980*/  ISETP.NE.AND P0, PT, R18, 0x4, PT ;  /* 0x000000041200780c */ /* 0x000fda0003f05270 */
[----:B---3--:R-:W-:Y:S05]  /*9990*/  @P0 EXIT ;  /* 0x000000000000094d */ /* 0x008fea0003800000 */
[----:B------:R-:W1:Y:S08]  /*99a0*/  LDC.64 R2, c[0x0][0x198] ;  /* 0x00006600ff027b82 */ /* 0x000e700000000a00 */
[----:B------:R-:W-:Y:S01]  /*99b0*/  BAR.SYNC.DEFER_BLOCKING 0x1, 0x120 ;  /* 0x0044800000007b1d */ /* 0x000fe20000010000 */
[----:B------:R-:W-:-:S05]  /*99c0*/  R2UR UR14, R0 ;  /* 0x00000000000e72ca */ /* 0x000fca00000e0000 */
[----:B------:R-:W-:Y:S01]  /*99d0*/  UMOV UR9, URZ ;  /* 0x0000003f00097c82 */ /* 0x000fe20008000000 */
[----:B------:R-:W-:-:S07]  /*99e0*/  UMOV UR4, 0x40 ;  /* 0x0000004000047882 */ /* 0x000fce0000000000 */
[----:B------:R-:W-:Y:S02]  /*99f0*/  UIADD3 UR8, UR14, 0x10400, URZ ;  /* 0x000104000e087890 */ /* 0x000fe4000fffe03f */
[----:B------:R-:W-:Y:S02]  /*9a00*/  UIADD3 UR5, UR14, 0x14400, URZ ;  /* 0x000144000e057890 */ /* 0x000fe4000fffe03f */
[----:B------:R-:W-:Y:S02]  /*9a10*/  UIADD3 UR13, UR14, 0x18400, URZ ;  /* 0x000184000e0d7890 */ /* 0x000fe4000fffe03f */
[----:B------:R-:W-:Y:S01]  /*9a20*/  UIADD3 UR14, UR14, 0x1c400, URZ ;  /* 0x0001c4000e0e7890 */ /* 0x000fe2000fffe03f */
[----:B-1----:R-:W-:-:S04]  /*9a30*/  IADD3 R0, P0, R2, 0x1f0, RZ ;  /* 0x000001f002007810 */ /* 0x002fc80007f1e0ff */
[----:B------:R-:W-:Y:S02]  /*9a40*/  IADD3.X R2, RZ, R3, RZ, P0, !PT ;  /* 0x00000003ff027210 */ /* 0x000fe400007fe4ff */
[----:B------:R-:W-:Y:S02]  /*9a50*/  R2UR UR6, R0 ;  /* 0x00000000000672ca */ /* 0x000fe400000e0000 */
[----:B------:R-:W-:-:S13]  /*9a60*/  R2UR UR7, R2 ;  /* 0x00000000020772ca */ /* 0x000fda00000e0000 */
[----:B------:R1:W-:Y:S02]  /*9a70*/  UTMASTG.4D [UR8], [UR6], desc[URZ] ;  /* 0x00003f08060073b5 */ /* 0x0003e40008019000 */
[----:B-1----:R-:W-:Y:S01]  /*9a80*/  UMOV UR8, UR5 ;  /* 0x0000000500087c82 */ /* 0x002fe20008000000 */
[----:B------:R-:W-:Y:S01]  /*9a90*/  UMOV UR9, UR4 ;  /* 0x0000000400097c82 */ /* 0x000fe20008000000 */
[----:B------:R-:W-:Y:S01]  /*9aa0*/  UMOV UR4, 0x80 ;  /* 0x0000008000047882 */ /* 0x000fe20000000000 */
[----:B------:R1:W-:Y:S02]  /*9ab0*/  UTMASTG.4D [UR8], [UR6], desc[URZ] ;  /* 0x00003f08060073b5 */ /* 0x0003e40008019000 */
[----:B-1----:R-:W-:Y:S01]  /*9ac0*/  UMOV UR8, UR13 ;  /* 0x0000000d00087c82 */ /* 0x002fe20008000000 */
[----:B------:R-:W-:Y:S01]  /*9ad0*/  UMOV UR9, UR4 ;  /* 0x0000000400097c82 */ /* 0x000fe20008000000 */
[----:B------:R-:W-:Y:S01]  /*9ae0*/  UMOV UR4, 0xc0 ;  /* 0x000000c000047882 */ /* 0x000fe20000000000 */
[----:B------:R1:W-:Y:S02]  /*9af0*/  UTMASTG.4D [UR8], [UR6], desc[URZ] ;  /* 0x00003f08060073b5 */ /* 0x0003e40008019000 */
[----:B-1----:R-:W-:Y:S01]  /*9b00*/  UMOV UR8, UR14 ;  /* 0x0000000e00087c82 */ /* 0x002fe20008000000 */
[----:B------:R-:W-:-:S02]  /*9b10*/  UMOV UR9, UR4 ;  /* 0x0000000400097c82 */ /* 0x000fc40008000000 */
[----:B------:R1:W-:Y:S01]  /*9b20*/  UTMASTG.4D [UR8], [UR6], desc[URZ] ;  /* 0x00003f08060073b5 */ /* 0x0003e20008019000 */
[----:B------:R0:W-:Y:S01]  /*9b30*/  UTMACMDFLUSH ;  /* 0x00000000000079b7 */ /* 0x0001e20000000000 */
[----:B------:R-:W-:-:S04]  /*9b40*/  DEPBAR.LE SB0, 0x0 ;  /* 0x000080000000791a */ /* 0x000fc80000000000 */
[----:B-1----:R-:W-:Y:S05]  /*9b50*/  EXIT ;  /* 0x000000000000794d */ /* 0x002fea0003800000 */
.L_x_2:
[----:B-1----:R-:W-:Y:S02]  /*9b60*/  IMAD.U32 R5, RZ, RZ, UR49 ;  /* 0x00000031ff057e24 */ /* 0x002fe4000f8e00ff */
[----:B------:R-:W-:Y:S02]  /*9b70*/  IMAD.MOV.U32 R2, RZ, RZ, -0x80000000 ;  /* 0x80000000ff027424 */ /* 0x000fe400078e00ff */
[----:B------:R-:W-:-:S04]  /*9b80*/  IMAD.MOV.U32 R3, RZ, RZ, -0x80000000 ;  /* 0x80000000ff037424 */ /* 0x000fc800078e00ff */
[----:B------:R1:W2:Y:S03]  /*9b90*/  SYNCS.PHASECHK.TRANS64.TRYWAIT P0, [R5+URZ+0x18], R3 ;  /* 0x00001803050075a7 */ /* 0x0002a6000800017f */
[----:B--2---:R-:W-:Y:S05]  /*9ba0*/  @!P0 NANOSLEEP.SYNCS 0x989680 ;  /* 0x009896800000895d */ /* 0x004fea0003900000 */
[----:B------:R-:W2:Y:S02]  /*9bb0*/  @!P0 SYNCS.PHASECHK.TRANS64 P0, [R5+URZ+0x18], R3 ;  /* 0x00001803050085a7 */ /* 0x000ea4000800007f */
[----:B--2---:R-:W-:Y:S05]  /*9bc0*/  @!P0 BRA `(.L_x_2) ;  /* 0xfffffffc00e48947 */ /* 0x004fea000383ffff */
[----:B------:R-:W-:Y:S05]  /*9bd0*/  BRA `(.L_x_21) ;  /* 0xffffff6800347947 */ /* 0x000fea000383ffff */
.L_x_3:
[----:B-1----:R-:W-:Y:S01]  /*9be0*/  IMAD.U32 R5, RZ, RZ, UR49 ;  /* 0x00000031ff057e24 */ /* 0x002fe2000f8e00ff */
[----:B------:R-:W-:Y:S01]  /*9bf0*/  MOV R2, 0x80000000 ;  /* 0x8000000000027802 */ /* 0x000fe20000000f00 */
[----:B------:R-:W-:-:S04]  /*9c00*/  IMAD.MOV.U32 R3, RZ, RZ, -0x80000000 ;  /* 0x80000000ff037424 */ /* 0x000fc800078e00ff */
[----:B------:R1:W2:Y:S03]  /*9c10*/  SYNCS.PHASECHK.TRANS64.TRYWAIT P0, [R5+URZ+0x8], R3 ;  /* 0x00000803050075a7 */ /* 0x0002a6000800017f */
[----:B--2---:R-:W-:Y:S05]  /*9c20*/  @!P0 NANOSLEEP.SYNCS 0x989680 ;  /* 0x009896800000895d */ /* 0x004fea0003900000 */
[----:B------:R-:W2:Y:S02]  /*9c30*/  @!P0 SYNCS.PHASECHK.TRANS64 P0, [R5+URZ+0x8], R3 ;  /* 0x00000803050085a7 */ /* 0x000ea4000800007f */
[----:B--2---:R-:W-:Y:S05]  /*9c40*/  @!P0 BRA `(.L_x_3) ;  /* 0xfffffffc00e48947 */ /* 0x004fea000383ffff */
[----:B------:R-:W-:Y:S05]  /*9c50*/  BRA `(.L_x_22) ;  /* 0xffffff6c00687947 */ /* 0x000fea000383ffff */
.L_x_5:
[----:B------:R-:W-:-:S04]  /*9c60*/  IMAD.U32 R2, R4, -0x80000000, RZ ;  /* 0x8000000004027824 */ /* 0x000fc800078e00ff */
[----:B------:R-:W-:-:S07]  /*9c70*/  IMAD.MOV.U32 R3, RZ, RZ, R2 ;  /* 0x000000ffff037224 */ /* 0x000fce00078e0002 */
.L_x_23:
[----:B--2---:R-:W-:-:S04]  /*9c80*/  IMAD.U32 R9, RZ, RZ, UR49 ;  /* 0x00000031ff097e24 */ /* 0x004fc8000f8e00ff */
[----:B------:R2:W3:Y:S03]  /*9c90*/  SYNCS.PHASECHK.TRANS64.TRYWAIT P0, [R9+URZ+0x18], R3 ;  /* 0x00001803090075a7 */ /* 0x0004e6000800017f */
[----:B---3--:R-:W-:Y:S05]  /*9ca0*/  @!P0 NANOSLEEP.SYNCS 0x989680 ;  /* 0x009896800000895d */ /* 0x008fea0003900000 */
[----:B------:R-:W3:Y:S02]  /*9cb0*/  @!P0 SYNCS.PHASECHK.TRANS64 P0, [R9+URZ+0x18], R3 ;  /* 0x00001803090085a7 */ /* 0x000ee4000800007f */
[----:B---3--:R-:W-:Y:S05]  /*9cc0*/  @!P0 BRA `(.L_x_23) ;  /* 0xfffffffc00ec8947 */ /* 0x008fea000383ffff */
[----:B------:R-:W-:Y:S05]  /*9cd0*/  BRA `(.L_x_24) ;  /* 0xffffff7000887947 */ /* 0x000fea000383ffff */
.L_x_6:
[----:B------:R-:W-:-:S07]  /*9ce0*/  MOV R3, R2 ;  /* 0x0000000200037202 */ /* 0x000fce0000000f00 */
.L_x_25:
[----:B-1----:R-:W-:-:S04]  /*9cf0*/  IMAD.U32 R5, RZ, RZ, UR49 ;  /* 0x00000031ff057e24 */ /* 0x002fc8000f8e00ff */
[----:B------:R1:W2:Y:S03]  /*9d00*/  SYNCS.PHASECHK.TRANS64.TRYWAIT P1, [R5+URZ+0x28], R3 ;  /* 0x00002803050075a7 */ /* 0x0002a6000802017f */
[----:B--2---:R-:W-:Y:S05]  /*9d10*/  @!P1 NANOSLEEP.SYNCS 0x989680 ;  /* 0x009896800000995d */ /* 0x004fea0003900000 */
[----:B------:R-:W2:Y:S02]  /*9d20*/  @!P1 SYNCS.PHASECHK.TRANS64 P1, [R5+URZ+0x28], R3 ;  /* 0x00002803050095a7 */ /* 0x000ea4000802007f */
[----:B--2---:R-:W-:Y:S05]  /*9d30*/  @!P1 BRA `(.L_x_25) ;  /* 0xfffffffc00ec9947 */ /* 0x004fea000383ffff */
[----:B------:R-:W-:Y:S05]  /*9d40*/  BRA `(.L_x_26) ;  /* 0xffffff7400847947 */ /* 0x000fea000383ffff */
.L_x_8:
[----:B------:R-:W-:-:S07]  /*9d50*/  IMAD.MOV.U32 R3, RZ, RZ, R2 ;  /* 0x000000ffff037224 */ /* 0x000fce00078e0002 */
.L_x_27:
[----:B-1----:R-:W-:-:S04]  /*9d60*/  IMAD.U32 R5, RZ, RZ, UR49 ;  /* 0x00000031ff057e24 */ /* 0x002fc8000f8e00ff */
[----:B------:R1:W2:Y:S03]  /*9d70*/  SYNCS.PHASECHK.TRANS64.TRYWAIT P0, [R5+URZ+0x28], R3 ;  /* 0x00002803050075a7 */ /* 0x0002a6000800017f */
[----:B--2---:R-:W-:Y:S05]  /*9d80*/  @!P0 NANOSLEEP.SYNCS 0x989680 ;  /* 0x009896800000895d */ /* 0x004fea0003900000 */
[----:B------:R-:W2:Y:S02]  /*9d90*/  @!P0 SYNCS.PHASECHK.TRANS64 P0, [R5+URZ+0x28], R3 ;  /* 0x00002803050085a7 */ /* 0x000ea4000800007f */
[----:B--2---:R-:W-:Y:S05]  /*9da0*/  @!P0 BRA `(.L_x_27) ;  /* 0xfffffffc00ec8947 */ /* 0x004fea000383ffff */
[----:B------:R-:W-:Y:S05]  /*9db0*/  BRA `(.L_x_28) ;  /* 0xffffff7800907947 */ /* 0x000fea000383ffff */
.L_x_9:
[----:B------:R-:W-:-:S07]  /*9dc0*/  IMAD.MOV.U32 R3, RZ, RZ, R2 ;  /* 0x000000ffff037224 */ /* 0x000fce00078e0002 */
.L_x_29:
[----:B-1----:R-:W-:-:S04]  /*9dd0*/  MOV R5, UR49 ;  /* 0x0000003100057c02 */ /* 0x002fc80008000f00 */
[----:B------:R1:W2:Y:S03]  /*9de0*/  SYNCS.PHASECHK.TRANS64.TRYWAIT P0, [R5+URZ+0x28], R3 ;  /* 0x00002803050075a7 */ /* 0x0002a6000800017f */
[----:B--2---:R-:W-:Y:S05]  /*9df0*/  @!P0 NANOSLEEP.SYNCS 0x989680 ;  /* 0x009896800000895d */ /* 0x004fea0003900000 */
[----:B------:R-:W2:Y:S02]  /*9e00*/  @!P0 SYNCS.PHASECHK.TRANS64 P0, [R5+URZ+0x28], R3 ;  /* 0x00002803050085a7 */ /* 0x000ea4000800007f */
[----:B--2---:R-:W-:Y:S05]  /*9e10*/  @!P0 BRA `(.L_x_29) ;  /* 0xfffffffc00ec8947 */ /* 0x004fea000383ffff */
[----:B------:R-:W-:Y:S05]  /*9e20*/  BRA `(.L_x_30) ;  /* 0xffffff7c00987947 */ /* 0x000fea000383ffff */
.L_x_10:
[----:B-1----:R1:W2:Y:S02]  /*9e30*/  SYNCS.PHASECHK.TRANS64.TRYWAIT P0, [R0+URZ], RZ ;  /* 0x000000ff000075a7 */ /* 0x0022a4000800017f */
[----:B--2---:R-:W-:Y:S05]  /*9e40*/  @!P0 NANOSLEEP.SYNCS 0x989680 ;  /* 0x009896800000895d */ /* 0x004fea0003900000 */
[----:B------:R-:W2:Y:S02]  /*9e50*/  @!P0 SYNCS.PHASECHK.TRANS64 P0, [R0+URZ], RZ ;  /* 0x000000ff000085a7 */ /* 0x000ea4000800007f */
[----:B--2---:R-:W-:Y:S05]  /*9e60*/  @!P0 BRA `(.L_x_10) ;  /* 0xfffffffc00f08947 */ /* 0x004fea000383ffff */
[----:B------:R-:W-:Y:S05]  /*9e70*/  BRA `(.L_x_31) ;  /* 0xffffff8000047947 */ /* 0x000fea000383ffff */
.L_x_12:
[----:B--2---:R2:W3:Y:S02]  /*9e80*/  SYNCS.PHASECHK.TRANS64.TRYWAIT P0, [R0+URZ+0x10], RZ ;  /* 0x000010ff000075a7 */ /* 0x0044e4000800017f */
[----:B---3--:R-:W-:Y:S05]  /*9e90*/  @!P0 NANOSLEEP.SYNCS 0x989680 ;  /* 0x009896800000895d */ /* 0x008fea0003900000 */
[----:B------:R-:W3:Y:S02]  /*9ea0*/  @!P0 SYNCS.PHASECHK.TRANS64 P0, [R0+URZ+0x10], RZ ;  /* 0x000010ff000085a7 */ /* 0x000ee4000800007f */
[----:B---3--:R-:W-:Y:S05]  /*9eb0*/  @!P0 BRA `(.L_x_12) ;  /* 0xfffffffc00f08947 */ /* 0x008fea000383ffff */
[----:B------:R-:W-:Y:S05]  /*9ec0*/  BRA `(.L_x_11) ;  /* 0xffffff8000347947 */ /* 0x000fea000383ffff */
.L_x_15:
[----:B------:R-:W-:-:S07]  /*9ed0*/  IMAD.MOV.U32 R4, RZ, RZ, R5 ;  /* 0x000000ffff047224 */ /* 0x000fce00078e0005 */
.L_x_32:
[----:B-1----:R1:W2:Y:S02]  /*9ee0*/  SYNCS.PHASECHK.TRANS64.TRYWAIT P2, [R0+URZ+0x10], R5 ;  /* 0x00001005000075a7 */ /* 0x0022a4000804017f */
[----:B--2---:R-:W-:Y:S05]  /*9ef0*/  @!P2 NANOSLEEP.SYNCS 0x989680 ;  /* 0x009896800000a95d */ /* 0x004fea0003900000 */
[----:B------:R-:W2:Y:S02]  /*9f00*/  @!P2 SYNCS.PHASECHK.TRANS64 P2, [R0+URZ+0x10], R5 ;  /* 0x000010050000a5a7 */ /* 0x000ea4000804007f */
[----:B--2---:R-:W-:Y:S05]  /*9f10*/  @!P2 BRA `(.L_x_32) ;  /* 0xfffffffc00f0a947 */ /* 0x004fea000383ffff */
[----:B------:R-:W-:Y:S05]  /*9f20*/  BRA `(.L_x_14) ;  /* 0xffffffb800347947 */ /* 0x000fea000383ffff */
.L_x_17:
[----:B------:R-:W-:-:S07]  /*9f30*/  IMAD.MOV.U32 R4, RZ, RZ, R5 ;  /* 0x000000ffff047224 */ /* 0x000fce00078e0005 */
.L_x_33:
[----:B-1----:R1:W2:Y:S02]  /*9f40*/  SYNCS.PHASECHK.TRANS64.TRYWAIT P2, [R0+URZ+0x20], R5 ;  /* 0x00002005000075a7 */ /* 0x0022a4000804017f */
[----:B--2---:R-:W-:Y:S05]  /*9f50*/  @!P2 NANOSLEEP.SYNCS 0x989680 ;  /* 0x009896800000a95d */ /* 0x004fea0003900000 */
[----:B------:R-:W2:Y:S02]  /*9f60*/  @!P2 SYNCS.PHASECHK.TRANS64 P2, [R0+URZ+0x20], R5 ;  /* 0x000020050000a5a7 */ /* 0x000ea4000804007f */
[----:B--2---:R-:W-:Y:S05]  /*9f70*/  @!P2 BRA `(.L_x_33) ;  /* 0xfffffffc00f0a947 */ /* 0x004fea000383ffff */
[----:B------:R-:W-:Y:S05]  /*9f80*/  BRA `(.L_x_16) ;  /* 0xffffffbc00b07947 */ /* 0x000fea000383ffff */
.L_x_20:
[----:B------:R-:W-:-:S07]  /*9f90*/  IMAD.MOV.U32 R3, RZ, RZ, R2 ;  /* 0x000000ffff037224 */ /* 0x000fce00078e0002 */
.L_x_34:
[----:B-1----:R1:W2:Y:S02]  /*9fa0*/  SYNCS.PHASECHK.TRANS64.TRYWAIT P0, [R0+URZ+0x20], R3 ;  /* 0x00002003000075a7 */ /* 0x0022a4000800017f */
[----:B--2---:R-:W-:Y:S05]  /*9fb0*/  @!P0 NANOSLEEP.SYNCS 0x989680 ;  /* 0x009896800000895d */ /* 0x004fea0003900000 */
[----:B------:R-:W2:Y:S02]  /*9fc0*/  @!P0 SYNCS.PHASECHK.TRANS64 P0, [R0+URZ+0x20], R3 ;  /* 0x00002003000085a7 */ /* 0x000ea4000800007f */
[----:B--2---:R-:W-:Y:S05]  /*9fd0*/  @!P0 BRA `(.L_x_34) ;  /* 0xfffffffc00f08947 */ /* 0x004fea000383ffff */
[----:B------:R-:W-:Y:S05]  /*9fe0*/  BRA `(.L_x_19) ;  /* 0xffffffe000207947 */ /* 0x000fea000383ffff */
.L_x_35:
[----:B------:R-:W-:-:S00]  /*9ff0*/  BRA `(.L_x_35) ;  /* 0xfffffffc00fc7947 */ /* 0x000fc0000383ffff */
[----:B------:R-:W-:-:S00]  /*a000*/  NOP ;  /* 0x0000000000007918 */ /* 0x000fc00000000000 */
[----:B------:R-:W-:-:S00]  /*a010*/  NOP ;  /* 0x0000000000007918 */ /* 0x000fc00000000000 */
[----:B------:R-:W-:-:S00]  /*a020*/  NOP ;  /* 0x0000000000007918 */ /* 0x000fc00000000000 */
[----:B------:R-:W-:-:S00]  /*a030*/  NOP ;  /* 0x0000000000007918 */ /* 0x000fc00000000000 */
[----:B------:R-:W-:-:S00]  /*a040*/  NOP ;  /* 0x0000000000007918 */ /* 0x000fc00000000000 */
[----:B------:R-:W-:-:S00]  /*a050*/  NOP ;  /* 0x0000000000007918 */ /* 0x000fc00000000000 */
[----:B------:R-:W-:-:S00]  /*a060*/  NOP ;  /* 0x0000000000007918 */ /* 0x000fc00000000000 */
[----:B------:R-:W-:-:S00]  /*a070*/  NOP ;  /* 0x0000000000007918 */ /* 0x000fc00000000000 */
.L_x_36:


//--------------------- .nv.shared.kernel_cutlass_kernel_flash_attncuteflash_fwd_sm90FlashAttentionForwardSm90_object_at__tensor0000o12561211101213_tensor0000o25611101213_tensor0000o25611101213_tensor0000o12561211101213_te_0 --------------------------
	.section	.nv.shared.kernel_cutlass_kernel_flash_attncuteflash_fwd_sm90FlashAttentionForwardSm90_object_at__tensor0000o12561211101213_tensor0000o25611101213_tensor0000o25611101213_tensor0000o12561211101213_te_0,"aw",@nobits
	.sectionflags	@""
	.align	1024
	.zero		1024


//--------------------- .nv.shared.reserved.0     --------------------------
	.section	.nv.shared.reserved.0,"aw",@nobits
	.weak		__nv_reservedSMEM_offset_0_alias
	.size		__nv_reservedSMEM_offset_0_alias, 0, 0
	.other		__nv_reservedSMEM_offset_0_alias,@"STO_CUDA_RESERVED_SHARED STV_DEFAULT"
__nv_reservedSMEM_offset_0_alias:
	.zero		0


//--------------------- .nv.constant0.kernel_cutlass_kernel_flash_attncuteflash_fwd_sm90FlashAttentionForwardSm90_object_at__tensor0000o12561211101213_tensor0000o25611101213_tensor0000o25611101213_tensor0000o12561211101213_te_0 --------------------------
	.section	.nv.constant0.kernel_cutlass_kernel_flash_attncuteflash_fwd_sm90FlashAttentionForwardSm90_object_at__tensor0000o12561211101213_tensor0000o25611101213_tensor0000o25611101213_tensor0000o12561211101213_te_0,"a",@progbits
	.sectionflags	@""
	.align	4
.nv.constant0.kernel_cutlass_kernel_flash_attncuteflash_fwd_sm90FlashAttentionForwardSm90_object_at__tensor0000o12561211101213_tensor0000o25611101213_tensor0000o25611101213_tensor0000o12561211101213_te_0:
	.zero		1184


//--------------------- SYMBOLS --------------------------

	.type		.nv.reservedSmem.offset0,@object
	.size		.nv.reservedSmem.offset0,0x4
